	.target	sm_90a

	.elftype	@"ET_EXEC"


//--------------------- .note.nv.tkinfo           --------------------------
	.section	.note.nv.tkinfo,"",@"SHT_NOTE"
	.sectionflags	@"SHF_NOTE_NV_TKINFO"
	.tkinfo
        /*0018*/ 	.word	0x00000002
        /*0030*/ 	.string	""
        /*0030*/ 	.string	"ptxas"
        /*0030*/ 	.string	"Cuda compilation tools, release 13.0, V13.0.88"
        /*0030*/ 	.string	"Build cuda_13.0.r13.0/compiler.36424714_0"
        /*0030*/ 	.string	"-arch sm_90a -m 64 "



//--------------------- .note.nv.cuinfo           --------------------------
	.section	.note.nv.cuinfo,"",@"SHT_NOTE"
	.sectionflags	@"SHF_NOTE_NV_CUINFO"
        /*0018*/ 	.short	0x0002
        /*001a*/ 	.short	0x005a
        /*001c*/ 	.short	0x0082
	.zero		2


//--------------------- .nv.info                  --------------------------
	.section	.nv.info,"",@"SHT_CUDA_INFO"
	.align	4


	//----- nvinfo : EIATTR_REGCOUNT
	.align		4
        /*0000*/ 	.byte	0x04, 0x2f
        /*0002*/ 	.short	(.L_12 - .L_11)
	.align		4
.L_11:
        /*0004*/ 	.word	index@(_ZN7cutlass13device_kernelINS_4gemm6kernel13GemmUniversalIN4cute5tupleIJiiiiEEENS1_10collective13CollectiveMmaINS1_40MainloopSm90TmaGmmaWarpSpecializedSparseILi6ENS5_IJNS4_1CILi1EEESB_SB_EEENS1_35KernelTmaWarpSpecializedCooperativeEEENS5_IJNSA_ILi128EEENSA_ILi64EEESF_EEENS_10bfloat16_tENS5_IJNS4_6LayoutINS5_IJiNS5_IJNSA_ILi2EEEiEEEiEEENS5_IJlNS5_IJSB_SK_EEElEEEEENSJ_INS5_IJNS5_IJNS5_IJNSA_ILi8EEESK_NSA_ILi4EEEEEEiEEENS5_IJNS5_IJNSA_ILi16EEESK_SR_EEEiEEEiEEENS5_IJNS5_IJNS5_IJSF_SU_NSA_ILi2048EEEEEENSA_ILi8192EEEEEENS5_IJNS5_IJSB_NSA_ILi1024EEENSA_ILi32EEEEEElEEElEEEEEEEESI_NS5_IJlSB_lEEENS4_8TiledMMAINS4_8MMA_AtomIJNS4_4SM904GMMA6SPARSE28GMMA_64x64x32_F32BF16BF16_SSILNS1D_5MajorE0ELS1G_0ELNS1D_7ScaleInE1ELS1H_1ELNS1D_9SparseSelE0EEEEEENSJ_INS5_IJSK_SB_SB_EEENS5_IJSB_NSA_ILi0EEES1M_EEEEENS5_IJNS4_10UnderscoreES1P_S1P_EEEEENS4_13SM90_TMA_LOADENS4_14ComposedLayoutINS4_7SwizzleILi3ELi4ELi3EEENS4_25smem_sparse_ptr_flag_bitsILi2ELi16EEENSJ_INS5_IJNS5_IJSB_SQ_EEENS5_IJSK_SG_EEEEEENS5_IJNS5_IJS1M_SF_EEESN_EEEEEEEvNS4_8identityES1S_NS1T_IS1V_NS4_18smem_ptr_flag_bitsILi16EEENSJ_INS5_IJSQ_SG_EEENS5_IJSG_SB_EEEEEEEvS25_EENS_8epilogue10collective6detail29Sm90TmaWarpSpecializedAdapterINS2E_15DefaultEpilogueIfNS5_IJSB_llEEES2I_NS2D_6thread17LinearCombinationIfLi1EffLNS2J_9ScaleType4KindE0ELNS_15FloatRoundStyleE2EfEENS1_15EpilogueDefaultEEEEEvvEEEEvNT_6ParamsE)
        /*0008*/ 	.word	0x000000a8


	//----- nvinfo : EIATTR_FRAME_SIZE
	.align		4
.L_12:
        /*000c*/ 	.byte	0x04, 0x11
        /*000e*/ 	.short	(.L_14 - .L_13)
	.align		4
.L_13:
        /*0010*/ 	.word	index@(_ZN7cutlass13device_kernelINS_4gemm6kernel13GemmUniversalIN4cute5tupleIJiiiiEEENS1_10collective13CollectiveMmaINS1_40MainloopSm90TmaGmmaWarpSpecializedSparseILi6ENS5_IJNS4_1CILi1EEESB_SB_EEENS1_35KernelTmaWarpSpecializedCooperativeEEENS5_IJNSA_ILi128EEENSA_ILi64EEESF_EEENS_10bfloat16_tENS5_IJNS4_6LayoutINS5_IJiNS5_IJNSA_ILi2EEEiEEEiEEENS5_IJlNS5_IJSB_SK_EEElEEEEENSJ_INS5_IJNS5_IJNS5_IJNSA_ILi8EEESK_NSA_ILi4EEEEEEiEEENS5_IJNS5_IJNSA_ILi16EEESK_SR_EEEiEEEiEEENS5_IJNS5_IJNS5_IJSF_SU_NSA_ILi2048EEEEEENSA_ILi8192EEEEEENS5_IJNS5_IJSB_NSA_ILi1024EEENSA_ILi32EEEEEElEEElEEEEEEEESI_NS5_IJlSB_lEEENS4_8TiledMMAINS4_8MMA_AtomIJNS4_4SM904GMMA6SPARSE28GMMA_64x64x32_F32BF16BF16_SSILNS1D_5MajorE0ELS1G_0ELNS1D_7ScaleInE1ELS1H_1ELNS1D_9SparseSelE0EEEEEENSJ_INS5_IJSK_SB_SB_EEENS5_IJSB_NSA_ILi0EEES1M_EEEEENS5_IJNS4_10UnderscoreES1P_S1P_EEEEENS4_13SM90_TMA_LOADENS4_14ComposedLayoutINS4_7SwizzleILi3ELi4ELi3EEENS4_25smem_sparse_ptr_flag_bitsILi2ELi16EEENSJ_INS5_IJNS5_IJSB_SQ_EEENS5_IJSK_SG_EEEEEENS5_IJNS5_IJS1M_SF_EEESN_EEEEEEEvNS4_8identityES1S_NS1T_IS1V_NS4_18smem_ptr_flag_bitsILi16EEENSJ_INS5_IJSQ_SG_EEENS5_IJSG_SB_EEEEEEEvS25_EENS_8epilogue10collective6detail29Sm90TmaWarpSpecializedAdapterINS2E_15DefaultEpilogueIfNS5_IJSB_llEEES2I_NS2D_6thread17LinearCombinationIfLi1EffLNS2J_9ScaleType4KindE0ELNS_15FloatRoundStyleE2EfEENS1_15EpilogueDefaultEEEEEvvEEEEvNT_6ParamsE)
        /*0014*/ 	.word	0x00000000


	//----- nvinfo : EIATTR_MIN_STACK_SIZE
	.align		4
.L_14:
        /*0018*/ 	.byte	0x04, 0x12
        /*001a*/ 	.short	(.L_16 - .L_15)
	.align		4
.L_15:
        /*001c*/ 	.word	index@(_ZN7cutlass13device_kernelINS_4gemm6kernel13GemmUniversalIN4cute5tupleIJiiiiEEENS1_10collective13CollectiveMmaINS1_40MainloopSm90TmaGmmaWarpSpecializedSparseILi6ENS5_IJNS4_1CILi1EEESB_SB_EEENS1_35KernelTmaWarpSpecializedCooperativeEEENS5_IJNSA_ILi128EEENSA_ILi64EEESF_EEENS_10bfloat16_tENS5_IJNS4_6LayoutINS5_IJiNS5_IJNSA_ILi2EEEiEEEiEEENS5_IJlNS5_IJSB_SK_EEElEEEEENSJ_INS5_IJNS5_IJNS5_IJNSA_ILi8EEESK_NSA_ILi4EEEEEEiEEENS5_IJNS5_IJNSA_ILi16EEESK_SR_EEEiEEEiEEENS5_IJNS5_IJNS5_IJSF_SU_NSA_ILi2048EEEEEENSA_ILi8192EEEEEENS5_IJNS5_IJSB_NSA_ILi1024EEENSA_ILi32EEEEEElEEElEEEEEEEESI_NS5_IJlSB_lEEENS4_8TiledMMAINS4_8MMA_AtomIJNS4_4SM904GMMA6SPARSE28GMMA_64x64x32_F32BF16BF16_SSILNS1D_5MajorE0ELS1G_0ELNS1D_7ScaleInE1ELS1H_1ELNS1D_9SparseSelE0EEEEEENSJ_INS5_IJSK_SB_SB_EEENS5_IJSB_NSA_ILi0EEES1M_EEEEENS5_IJNS4_10UnderscoreES1P_S1P_EEEEENS4_13SM90_TMA_LOADENS4_14ComposedLayoutINS4_7SwizzleILi3ELi4ELi3EEENS4_25smem_sparse_ptr_flag_bitsILi2ELi16EEENSJ_INS5_IJNS5_IJSB_SQ_EEENS5_IJSK_SG_EEEEEENS5_IJNS5_IJS1M_SF_EEESN_EEEEEEEvNS4_8identityES1S_NS1T_IS1V_NS4_18smem_ptr_flag_bitsILi16EEENSJ_INS5_IJSQ_SG_EEENS5_IJSG_SB_EEEEEEEvS25_EENS_8epilogue10collective6detail29Sm90TmaWarpSpecializedAdapterINS2E_15DefaultEpilogueIfNS5_IJSB_llEEES2I_NS2D_6thread17LinearCombinationIfLi1EffLNS2J_9ScaleType4KindE0ELNS_15FloatRoundStyleE2EfEENS1_15EpilogueDefaultEEEEEvvEEEEvNT_6ParamsE)
        /*0020*/ 	.word	0x00000000
.L_16:


//--------------------- .nv.compat                --------------------------
	.section	.nv.compat,"",@"SHT_CUDA_COMPAT_INFO"
	.align	4
        /*0000*/ 	.byte	0x02, 0x09, 0x01, 0x00, 0x02, 0x02, 0x04, 0x00, 0x02, 0x05, 0x05, 0x00, 0x03, 0x07, 0x01, 0x01
        /*0010*/ 	.byte	0x02, 0x03, 0x01, 0x00, 0x02, 0x06, 0x01, 0x00, 0x04, 0x0b, 0x08, 0x00, 0x00, 0x00, 0x00, 0x00
        /*0020*/ 	.byte	0x00, 0x00, 0x00, 0x00


//--------------------- .nv.info._ZN7cutlass13device_kernelINS_4gemm6kernel13GemmUniversalIN4cute5tupleIJiiiiEEENS1_10collective13CollectiveMmaINS1_40MainloopSm90TmaGmmaWarpSpecializedSparseILi6ENS5_IJNS4_1CILi1EEESB_SB_EEENS1_35KernelTmaWarpSpecializedCooperativeEEENS5_IJNSA_ILi128EEENSA_ILi64EEESF_EEENS_10bfloat16_tENS5_IJNS4_6LayoutINS5_IJiNS5_IJNSA_ILi2EEEiEEEiEEENS5_IJlNS5_IJSB_SK_EEElEEEEENSJ_INS5_IJNS5_IJNS5_IJNSA_ILi8EEESK_NSA_ILi4EEEEEEiEEENS5_IJNS5_IJNSA_ILi16EEESK_SR_EEEiEEEiEEENS5_IJNS5_IJNS5_IJSF_SU_NSA_ILi2048EEEEEENSA_ILi8192EEEEEENS5_IJNS5_IJSB_NSA_ILi1024EEENSA_ILi32EEEEEElEEElEEEEEEEESI_NS5_IJlSB_lEEENS4_8TiledMMAINS4_8MMA_AtomIJNS4_4SM904GMMA6SPARSE28GMMA_64x64x32_F32BF16BF16_SSILNS1D_5MajorE0ELS1G_0ELNS1D_7ScaleInE1ELS1H_1ELNS1D_9SparseSelE0EEEEEENSJ_INS5_IJSK_SB_SB_EEENS5_IJSB_NSA_ILi0EEES1M_EEEEENS5_IJNS4_10UnderscoreES1P_S1P_EEEEENS4_13SM90_TMA_LOADENS4_14ComposedLayoutINS4_7SwizzleILi3ELi4ELi3EEENS4_25smem_sparse_ptr_flag_bitsILi2ELi16EEENSJ_INS5_IJNS5_IJSB_SQ_EEENS5_IJSK_SG_EEEEEENS5_IJNS5_IJS1M_SF_EEESN_EEEEEEEvNS4_8identityES1S_NS1T_IS1V_NS4_18smem_ptr_flag_bitsILi16EEENSJ_INS5_IJSQ_SG_EEENS5_IJSG_SB_EEEEEEEvS25_EENS_8epilogue10collective6detail29Sm90TmaWarpSpecializedAdapterINS2E_15DefaultEpilogueIfNS5_IJSB_llEEES2I_NS2D_6thread17LinearCombinationIfLi1EffLNS2J_9ScaleType4KindE0ELNS_15FloatRoundStyleE2EfEENS1_15EpilogueDefaultEEEEEvvEEEEvNT_6ParamsE --------------------------
	.section	.nv.info._ZN7cutlass13device_kernelINS_4gemm6kernel13GemmUniversalIN4cute5tupleIJiiiiEEENS1_10collective13CollectiveMmaINS1_40MainloopSm90TmaGmmaWarpSpecializedSparseILi6ENS5_IJNS4_1CILi1EEESB_SB_EEENS1_35KernelTmaWarpSpecializedCooperativeEEENS5_IJNSA_ILi128EEENSA_ILi64EEESF_EEENS_10bfloat16_tENS5_IJNS4_6LayoutINS5_IJiNS5_IJNSA_ILi2EEEiEEEiEEENS5_IJlNS5_IJSB_SK_EEElEEEEENSJ_INS5_IJNS5_IJNS5_IJNSA_ILi8EEESK_NSA_ILi4EEEEEEiEEENS5_IJNS5_IJNSA_ILi16EEESK_SR_EEEiEEEiEEENS5_IJNS5_IJNS5_IJSF_SU_NSA_ILi2048EEEEEENSA_ILi8192EEEEEENS5_IJNS5_IJSB_NSA_ILi1024EEENSA_ILi32EEEEEElEEElEEEEEEEESI_NS5_IJlSB_lEEENS4_8TiledMMAINS4_8MMA_AtomIJNS4_4SM904GMMA6SPARSE28GMMA_64x64x32_F32BF16BF16_SSILNS1D_5MajorE0ELS1G_0ELNS1D_7ScaleInE1ELS1H_1ELNS1D_9SparseSelE0EEEEEENSJ_INS5_IJSK_SB_SB_EEENS5_IJSB_NSA_ILi0EEES1M_EEEEENS5_IJNS4_10UnderscoreES1P_S1P_EEEEENS4_13SM90_TMA_LOADENS4_14ComposedLayoutINS4_7SwizzleILi3ELi4ELi3EEENS4_25smem_sparse_ptr_flag_bitsILi2ELi16EEENSJ_INS5_IJNS5_IJSB_SQ_EEENS5_IJSK_SG_EEEEEENS5_IJNS5_IJS1M_SF_EEESN_EEEEEEEvNS4_8identityES1S_NS1T_IS1V_NS4_18smem_ptr_flag_bitsILi16EEENSJ_INS5_IJSQ_SG_EEENS5_IJSG_SB_EEEEEEEvS25_EENS_8epilogue10collective6detail29Sm90TmaWarpSpecializedAdapterINS2E_15DefaultEpilogueIfNS5_IJSB_llEEES2I_NS2D_6thread17LinearCombinationIfLi1EffLNS2J_9ScaleType4KindE0ELNS_15FloatRoundStyleE2EfEENS1_15EpilogueDefaultEEEEEvvEEEEvNT_6ParamsE,"",@"SHT_CUDA_INFO"
	.sectionflags	@""
	.align	4


	//----- nvinfo : EIATTR_CUDA_API_VERSION
	.align		4
        /*0000*/ 	.byte	0x04, 0x37
        /*0002*/ 	.short	(.L_18 - .L_17)
.L_17:
        /*0004*/ 	.word	0x00000082


	//----- nvinfo : EIATTR_KPARAM_INFO
	.align		4
.L_18:
        /*0008*/ 	.byte	0x04, 0x17
        /*000a*/ 	.short	(.L_20 - .L_19)
.L_19:
        /*000c*/ 	.word	0x00000000
        /*0010*/ 	.short	0x0000
        /*0012*/ 	.short	0x0070
        /*0014*/ 	.byte	0x00, 0xf0, 0x01, 0x14


	//----- nvinfo : EIATTR_SPARSE_MMA_MASK
	.align		4
.L_20:
        /*0018*/ 	.byte	0x03, 0x50
        /*001a*/ 	.short	0x0002


	//----- nvinfo : EIATTR_MAXREG_COUNT
	.align		4
        /*001c*/ 	.byte	0x03, 0x1b
        /*001e*/ 	.short	0x00a8


	//----- nvinfo : EIATTR_NUM_BARRIERS
	.align		4
        /*0020*/ 	.byte	0x02, 0x4c
        /*0022*/ 	.byte	0x01
	.zero		1


	//----- nvinfo : EIATTR_MERCURY_ISA_VERSION
	.align		4
        /*0024*/ 	.byte	0x03, 0x5f
        /*0026*/ 	.short	0x0101


	//----- nvinfo : EIATTR_INT_WARP_WIDE_INSTR_OFFSETS
	.align		4
        /*0028*/ 	.byte	0x04, 0x31
        /*002a*/ 	.short	(.L_22 - .L_21)


	//   ....[0]....
.L_21:
        /*002c*/ 	.word	0x00000440


	//   ....[1]....
        /*0030*/ 	.word	0x00000450


	//   ....[2]....
        /*0034*/ 	.word	0x00000540


	//----- nvinfo : EIATTR_COOP_GROUP_MASK_REGIDS
	.align		4
.L_22:
        /*0038*/ 	.byte	0x04, 0x29
        /*003a*/ 	.short	(.L_24 - .L_23)


	//   ....[0]....
.L_23:
        /*003c*/ 	.word	0xffffffff


	//   ....[1]....
        /*0040*/ 	.word	0xffffffff


	//   ....[2]....
        /*0044*/ 	.word	0xffffffff


	//   ....[3]....
        /*0048*/ 	.word	0xffffffff


	//   ....[4]....
        /*004c*/ 	.word	0xffffffff


	//----- nvinfo : EIATTR_COOP_GROUP_INSTR_OFFSETS
	.align		4
.L_24:
        /*0050*/ 	.byte	0x04, 0x28
        /*0052*/ 	.short	(.L_26 - .L_25)


	//   ....[0]....
.L_25:
        /*0054*/ 	.word	0x00000060


	//   ....[1]....
        /*0058*/ 	.word	0x00000070


	//   ....[2]....
        /*005c*/ 	.word	0x00000160


	//   ....[3]....
        /*0060*/ 	.word	0x00000330


	//   ....[4]....
        /*0064*/ 	.word	0x00001050


	//----- nvinfo : EIATTR_REG_RECONFIG
	.align		4
.L_26:
        /*0068*/ 	.byte	0x01, 0x54
	.zero		2


	//----- nvinfo : EIATTR_MBARRIER_INSTR_OFFSETS
	.align		4
        /*006c*/ 	.byte	0x04, 0x39
        /*006e*/ 	.short	(.L_28 - .L_27)


	//   ....[0]....
.L_27:
        /*0070*/ 	.word	0x00000260
        /*0074*/ 	.word	0x000000ff
        /*0078*/ 	.word	0x00000000
        /*007c*/ 	.short	0x0100
        /*007e*/ 	.byte	0x08
	.zero		1


	//   ....[1]....
        /*0080*/ 	.word	0x00000270
        /*0084*/ 	.word	0x000000ff
        /*0088*/ 	.word	0x00000030
        /*008c*/ 	.short	0x0100
        /*008e*/ 	.byte	0x08
	.zero		1


	//   ....[2]....
        /*0090*/ 	.word	0x00000280
        /*0094*/ 	.word	0x000000ff
        /*0098*/ 	.word	0x00000008
        /*009c*/ 	.short	0x0100
        /*009e*/ 	.byte	0x08
	.zero		1


	//   ....[3]....
        /*00a0*/ 	.word	0x00000290
        /*00a4*/ 	.word	0x000000ff
        /*00a8*/ 	.word	0x00000038
        /*00ac*/ 	.short	0x0100
        /*00ae*/ 	.byte	0x08
	.zero		1


	//   ....[4]....
        /*00b0*/ 	.word	0x000002a0
        /*00b4*/ 	.word	0x000000ff
        /*00b8*/ 	.word	0x00000010
        /*00bc*/ 	.short	0x0100
        /*00be*/ 	.byte	0x08
	.zero		1


	//   ....[5]....
        /*00c0*/ 	.word	0x000002b0
        /*00c4*/ 	.word	0x000000ff
        /*00c8*/ 	.word	0x00000040
        /*00cc*/ 	.short	0x0100
        /*00ce*/ 	.byte	0x08
	.zero		1


	//   ....[6]....
        /*00d0*/ 	.word	0x000002c0
        /*00d4*/ 	.word	0x000000ff
        /*00d8*/ 	.word	0x00000018
        /*00dc*/ 	.short	0x0100
        /*00de*/ 	.byte	0x08
	.zero		1


	//   ....[7]....
        /*00e0*/ 	.word	0x000002d0
        /*00e4*/ 	.word	0x000000ff
        /*00e8*/ 	.word	0x00000048
        /*00ec*/ 	.short	0x0100
        /*00ee*/ 	.byte	0x08
	.zero		1


	//   ....[8]....
        /*00f0*/ 	.word	0x000002e0
        /*00f4*/ 	.word	0x000000ff
        /*00f8*/ 	.word	0x00000020
        /*00fc*/ 	.short	0x0100
        /*00fe*/ 	.byte	0x08
	.zero		1


	//   ....[9]....
        /*0100*/ 	.word	0x000002f0
        /*0104*/ 	.word	0x000000ff
        /*0108*/ 	.word	0x00000050
        /*010c*/ 	.short	0x0100
        /*010e*/ 	.byte	0x08
	.zero		1


	//   ....[10]....
        /*0110*/ 	.word	0x00000300
        /*0114*/ 	.word	0x000000ff
        /*0118*/ 	.word	0x00000028
        /*011c*/ 	.short	0x0100
        /*011e*/ 	.byte	0x08
	.zero		1


	//   ....[11]....
        /*0120*/ 	.word	0x00000310
        /*0124*/ 	.word	0x000000ff
        /*0128*/ 	.word	0x00000058
        /*012c*/ 	.short	0x0100
        /*012e*/ 	.byte	0x08
	.zero		1


	//   ....[12]....
        /*0130*/ 	.word	0x000005a0
        /*0134*/ 	.word	0x000000ff
        /*0138*/ 	.word	0x00000070
        /*013c*/ 	.short	0x0100
        /*013e*/ 	.byte	0x06
	.zero		1


	//   ....[13]....
        /*0140*/ 	.word	0x00000600
        /*0144*/ 	.word	0x000000ff
        /*0148*/ 	.word	0x00000078
        /*014c*/ 	.short	0x0100
        /*014e*/ 	.byte	0x06
	.zero		1


	//   ....[14]....
        /*0150*/ 	.word	0x00001290
        /*0154*/ 	.word	0x000000ff
        /*0158*/ 	.word	0x00000000
        /*015c*/ 	.short	0x010a
        /*015e*/ 	.byte	0x08
	.zero		1


	//   ....[15]....
        /*0160*/ 	.word	0x00001360
        /*0164*/ 	.word	0x000000ff
        /*0168*/ 	.word	0x00000000
        /*016c*/ 	.short	0x010a
        /*016e*/ 	.byte	0x08
	.zero		1


	//   ....[16]....
        /*0170*/ 	.word	0x000015c0
        /*0174*/ 	.word	0x000000ff
        /*0178*/ 	.word	0x00000000
        /*017c*/ 	.short	0x0101
        /*017e*/ 	.byte	0x08
	.zero		1


	//   ....[17]....
        /*0180*/ 	.word	0x00005070
        /*0184*/ 	.word	0x00000013
        /*0188*/ 	.word	0x00000030
        /*018c*/ 	.short	0x010a
        /*018e*/ 	.byte	0x3f
	.zero		1


	//   ....[18]....
        /*0190*/ 	.word	0x000054f0
        /*0194*/ 	.word	0x00000007
        /*0198*/ 	.word	0x00000078
        /*019c*/ 	.short	0x0101
        /*019e*/ 	.byte	0x3f
	.zero		1


	//   ....[19]....
        /*01a0*/ 	.word	0x00005c40
        /*01a4*/ 	.word	0x00000005
        /*01a8*/ 	.word	0x00000000
        /*01ac*/ 	.short	0x010a
        /*01ae*/ 	.byte	0x3f
	.zero		1


	//   ....[20]....
        /*01b0*/ 	.word	0x00005cc0
        /*01b4*/ 	.word	0x00000007
        /*01b8*/ 	.word	0x00000000
        /*01bc*/ 	.short	0x010a
        /*01be*/ 	.byte	0x3f
	.zero		1


	//   ....[21]....
        /*01c0*/ 	.word	0x00005d50
        /*01c4*/ 	.word	0x00000006
        /*01c8*/ 	.word	0x00000000
        /*01cc*/ 	.short	0x010a
        /*01ce*/ 	.byte	0x3f
	.zero		1


	//   ....[22]....
        /*01d0*/ 	.word	0x00005de0
        /*01d4*/ 	.word	0x00000009
        /*01d8*/ 	.word	0x00000000
        /*01dc*/ 	.short	0x010a
        /*01de*/ 	.byte	0x3f
	.zero		1


	//   ....[23]....
        /*01e0*/ 	.word	0x00005e70
        /*01e4*/ 	.word	0x00000006
        /*01e8*/ 	.word	0x00000000
        /*01ec*/ 	.short	0x010a
        /*01ee*/ 	.byte	0x3f
	.zero		1


	//   ....[24]....
        /*01f0*/ 	.word	0x00005f00
        /*01f4*/ 	.word	0x00000003
        /*01f8*/ 	.word	0x00000000
        /*01fc*/ 	.short	0x010a
        /*01fe*/ 	.byte	0x3f
	.zero		1


	//   ....[25]....
        /*0200*/ 	.word	0x00005f70
        /*0204*/ 	.word	0x0000000a
        /*0208*/ 	.word	0x00000000
        /*020c*/ 	.short	0x010a
        /*020e*/ 	.byte	0x3f
	.zero		1


	//   ....[26]....
        /*0210*/ 	.word	0x00006040
        /*0214*/ 	.word	0x00000013
        /*0218*/ 	.word	0x00000030
        /*021c*/ 	.short	0x010a
        /*021e*/ 	.byte	0x3f
	.zero		1


	//   ....[27]....
        /*0220*/ 	.word	0x00006120
        /*0224*/ 	.word	0x00000005
        /*0228*/ 	.word	0x00000000
        /*022c*/ 	.short	0x010a
        /*022e*/ 	.byte	0x3f
	.zero		1


	//   ....[28]....
        /*0230*/ 	.word	0x00006170
        /*0234*/ 	.word	0x00000007
        /*0238*/ 	.word	0x00000000
        /*023c*/ 	.short	0x010a
        /*023e*/ 	.byte	0x3f
	.zero		1


	//   ....[29]....
        /*0240*/ 	.word	0x000061c0
        /*0244*/ 	.word	0x00000006
        /*0248*/ 	.word	0x00000000
        /*024c*/ 	.short	0x010a
        /*024e*/ 	.byte	0x3f
	.zero		1


	//   ....[30]....
        /*0250*/ 	.word	0x00006210
        /*0254*/ 	.word	0x00000009
        /*0258*/ 	.word	0x00000000
        /*025c*/ 	.short	0x010a
        /*025e*/ 	.byte	0x3f
	.zero		1


	//   ....[31]....
        /*0260*/ 	.word	0x00006260
        /*0264*/ 	.word	0x00000006
        /*0268*/ 	.word	0x00000000
        /*026c*/ 	.short	0x010a
        /*026e*/ 	.byte	0x3f
	.zero		1


	//----- nvinfo : EIATTR_NUM_MBARRIERS
	.align		4
.L_28:
        /*0270*/ 	.byte	0x03, 0x38
        /*0272*/ 	.short	0x000e


	//----- nvinfo : EIATTR_EXIT_INSTR_OFFSETS
	.align		4
        /*0274*/ 	.byte	0x04, 0x1c
        /*0276*/ 	.short	(.L_30 - .L_29)


	//   ....[0]....
.L_29:
        /*0278*/ 	.word	0x00000650


	//   ....[1]....
        /*027c*/ 	.word	0x00000f20


	//   ....[2]....
        /*0280*/ 	.word	0x00004690


	//   ....[3]....
        /*0284*/ 	.word	0x00004ce0


	//   ....[4]....
        /*0288*/ 	.word	0x00005f50


	//----- nvinfo : EIATTR_MAX_THREADS
	.align		4
.L_30:
        /*028c*/ 	.byte	0x04, 0x05
        /*028e*/ 	.short	(.L_32 - .L_31)
.L_31:
        /*0290*/ 	.word	0x00000180
        /*0294*/ 	.word	0x00000001
        /*0298*/ 	.word	0x00000001


	//----- nvinfo : EIATTR_CRS_STACK_SIZE
	.align		4
.L_32:
        /*029c*/ 	.byte	0x04, 0x1e
        /*029e*/ 	.short	(.L_34 - .L_33)
.L_33:
        /*02a0*/ 	.word	0x00000000


	//----- nvinfo : EIATTR_CBANK_PARAM_SIZE
	.align		4
.L_34:
        /*02a4*/ 	.byte	0x03, 0x19
        /*02a6*/ 	.short	0x0570


	//----- nvinfo : EIATTR_PARAM_CBANK
	.align		4
        /*02a8*/ 	.byte	0x04, 0x0a
        /*02aa*/ 	.short	(.L_36 - .L_35)
	.align		4
.L_35:
        /*02ac*/ 	.word	index@(.nv.constant0._ZN7cutlass13device_kernelINS_4gemm6kernel13GemmUniversalIN4cute5tupleIJiiiiEEENS1_10collective13CollectiveMmaINS1_40MainloopSm90TmaGmmaWarpSpecializedSparseILi6ENS5_IJNS4_1CILi1EEESB_SB_EEENS1_35KernelTmaWarpSpecializedCooperativeEEENS5_IJNSA_ILi128EEENSA_ILi64EEESF_EEENS_10bfloat16_tENS5_IJNS4_6LayoutINS5_IJiNS5_IJNSA_ILi2EEEiEEEiEEENS5_IJlNS5_IJSB_SK_EEElEEEEENSJ_INS5_IJNS5_IJNS5_IJNSA_ILi8EEESK_NSA_ILi4EEEEEEiEEENS5_IJNS5_IJNSA_ILi16EEESK_SR_EEEiEEEiEEENS5_IJNS5_IJNS5_IJSF_SU_NSA_ILi2048EEEEEENSA_ILi8192EEEEEENS5_IJNS5_IJSB_NSA_ILi1024EEENSA_ILi32EEEEEElEEElEEEEEEEESI_NS5_IJlSB_lEEENS4_8TiledMMAINS4_8MMA_AtomIJNS4_4SM904GMMA6SPARSE28GMMA_64x64x32_F32BF16BF16_SSILNS1D_5MajorE0ELS1G_0ELNS1D_7ScaleInE1ELS1H_1ELNS1D_9SparseSelE0EEEEEENSJ_INS5_IJSK_SB_SB_EEENS5_IJSB_NSA_ILi0EEES1M_EEEEENS5_IJNS4_10UnderscoreES1P_S1P_EEEEENS4_13SM90_TMA_LOADENS4_14ComposedLayoutINS4_7SwizzleILi3ELi4ELi3EEENS4_25smem_sparse_ptr_flag_bitsILi2ELi16EEENSJ_INS5_IJNS5_IJSB_SQ_EEENS5_IJSK_SG_EEEEEENS5_IJNS5_IJS1M_SF_EEESN_EEEEEEEvNS4_8identityES1S_NS1T_IS1V_NS4_18smem_ptr_flag_bitsILi16EEENSJ_INS5_IJSQ_SG_EEENS5_IJSG_SB_EEEEEEEvS25_EENS_8epilogue10collective6detail29Sm90TmaWarpSpecializedAdapterINS2E_15DefaultEpilogueIfNS5_IJSB_llEEES2I_NS2D_6thread17LinearCombinationIfLi1EffLNS2J_9ScaleType4KindE0ELNS_15FloatRoundStyleE2EfEENS1_15EpilogueDefaultEEEEEvvEEEEvNT_6ParamsE)
        /*02b0*/ 	.short	0x0210
        /*02b2*/ 	.short	0x0570


	//----- nvinfo : EIATTR_SW_WAR
	.align		4
.L_36:
        /*02b4*/ 	.byte	0x04, 0x36
        /*02b6*/ 	.short	(.L_38 - .L_37)
.L_37:
        /*02b8*/ 	.word	0x00000008
.L_38:


//--------------------- .nv.callgraph             --------------------------
	.section	.nv.callgraph,"",@"SHT_CUDA_CALLGRAPH"
	.align	4
	.sectionentsize	8
	.align		4
        /*0000*/ 	.word	0x00000000
	.align		4
        /*0004*/ 	.word	0xffffffff
	.align		4
        /*0008*/ 	.word	0x00000000
	.align		4
        /*000c*/ 	.word	0xfffffffe
	.align		4
        /*0010*/ 	.word	0x00000000
	.align		4
        /*0014*/ 	.word	0xfffffffd
	.align		4
        /*0018*/ 	.word	0x00000000
	.align		4
        /*001c*/ 	.word	0xfffffffc


//--------------------- .nv.constant4             --------------------------
	.section	.nv.constant4,"a",@progbits
	.align	8
	.align		8
.nv.constant4:
        /*0000*/ 	.dword	_ZN39_INTERNAL_c60b4a2f_4_k_cu_1bebfdc3_32214cuda3std3__45__cpo5beginE
	.align		8
        /*0008*/ 	.dword	_ZN39_INTERNAL_c60b4a2f_4_k_cu_1bebfdc3_32214cuda3std3__45__cpo3endE
	.align		8
        /*0010*/ 	.dword	_ZN39_INTERNAL_c60b4a2f_4_k_cu_1bebfdc3_32214cuda3std3__45__cpo6cbeginE
	.align		8
        /*0018*/ 	.dword	_ZN39_INTERNAL_c60b4a2f_4_k_cu_1bebfdc3_32214cuda3std3__45__cpo4cendE
	.align		8
        /*0020*/ 	.dword	_ZN39_INTERNAL_c60b4a2f_4_k_cu_1bebfdc3_32214cuda3std3__441_GLOBAL__N__c60b4a2f_4_k_cu_1bebfdc3_32216ignoreE
	.align		8
        /*0028*/ 	.dword	_ZN39_INTERNAL_c60b4a2f_4_k_cu_1bebfdc3_32214cuda3std3__419piecewise_constructE
	.align		8
        /*0030*/ 	.dword	_ZN39_INTERNAL_c60b4a2f_4_k_cu_1bebfdc3_32214cuda3std3__48in_placeE
	.align		8
        /*0038*/ 	.dword	_ZN39_INTERNAL_c60b4a2f_4_k_cu_1bebfdc3_32214cuda3std6ranges3__45__cpo4swapE
	.align		8
        /*0040*/ 	.dword	_ZN39_INTERNAL_c60b4a2f_4_k_cu_1bebfdc3_32214cuda3std6ranges3__45__cpo9iter_moveE
	.align		8
        /*0048*/ 	.dword	_ZN39_INTERNAL_c60b4a2f_4_k_cu_1bebfdc3_32214cute7productE
	.align		8
        /*0050*/ 	.dword	_ZN39_INTERNAL_c60b4a2f_4_k_cu_1bebfdc3_32214cute1_E


//--------------------- .text._ZN7cutlass13device_kernelINS_4gemm6kernel13GemmUniversalIN4cute5tupleIJiiiiEEENS1_10collective13CollectiveMmaINS1_40MainloopSm90TmaGmmaWarpSpecializedSparseILi6ENS5_IJNS4_1CILi1EEESB_SB_EEENS1_35KernelTmaWarpSpecializedCooperativeEEENS5_IJNSA_ILi128EEENSA_ILi64EEESF_EEENS_10bfloat16_tENS5_IJNS4_6LayoutINS5_IJiNS5_IJNSA_ILi2EEEiEEEiEEENS5_IJlNS5_IJSB_SK_EEElEEEEENSJ_INS5_IJNS5_IJNS5_IJNSA_ILi8EEESK_NSA_ILi4EEEEEEiEEENS5_IJNS5_IJNSA_ILi16EEESK_SR_EEEiEEEiEEENS5_IJNS5_IJNS5_IJSF_SU_NSA_ILi2048EEEEEENSA_ILi8192EEEEEENS5_IJNS5_IJSB_NSA_ILi1024EEENSA_ILi32EEEEEElEEElEEEEEEEESI_NS5_IJlSB_lEEENS4_8TiledMMAINS4_8MMA_AtomIJNS4_4SM904GMMA6SPARSE28GMMA_64x64x32_F32BF16BF16_SSILNS1D_5MajorE0ELS1G_0ELNS1D_7ScaleInE1ELS1H_1ELNS1D_9SparseSelE0EEEEEENSJ_INS5_IJSK_SB_SB_EEENS5_IJSB_NSA_ILi0EEES1M_EEEEENS5_IJNS4_10UnderscoreES1P_S1P_EEEEENS4_13SM90_TMA_LOADENS4_14ComposedLayoutINS4_7SwizzleILi3ELi4ELi3EEENS4_25smem_sparse_ptr_flag_bitsILi2ELi16EEENSJ_INS5_IJNS5_IJSB_SQ_EEENS5_IJSK_SG_EEEEEENS5_IJNS5_IJS1M_SF_EEESN_EEEEEEEvNS4_8identityES1S_NS1T_IS1V_NS4_18smem_ptr_flag_bitsILi16EEENSJ_INS5_IJSQ_SG_EEENS5_IJSG_SB_EEEEEEEvS25_EENS_8epilogue10collective6detail29Sm90TmaWarpSpecializedAdapterINS2E_15DefaultEpilogueIfNS5_IJSB_llEEES2I_NS2D_6thread17LinearCombinationIfLi1EffLNS2J_9ScaleType4KindE0ELNS_15FloatRoundStyleE2EfEENS1_15EpilogueDefaultEEEEEvvEEEEvNT_6ParamsE --------------------------
	.section	.text._ZN7cutlass13device_kernelINS_4gemm6kernel13GemmUniversalIN4cute5tupleIJiiiiEEENS1_10collective13CollectiveMmaINS1_40MainloopSm90TmaGmmaWarpSpecializedSparseILi6ENS5_IJNS4_1CILi1EEESB_SB_EEENS1_35KernelTmaWarpSpecializedCooperativeEEENS5_IJNSA_ILi128EEENSA_ILi64EEESF_EEENS_10bfloat16_tENS5_IJNS4_6LayoutINS5_IJiNS5_IJNSA_ILi2EEEiEEEiEEENS5_IJlNS5_IJSB_SK_EEElEEEEENSJ_INS5_IJNS5_IJNS5_IJNSA_ILi8EEESK_NSA_ILi4EEEEEEiEEENS5_IJNS5_IJNSA_ILi16EEESK_SR_EEEiEEEiEEENS5_IJNS5_IJNS5_IJSF_SU_NSA_ILi2048EEEEEENSA_ILi8192EEEEEENS5_IJNS5_IJSB_NSA_ILi1024EEENSA_ILi32EEEEEElEEElEEEEEEEESI_NS5_IJlSB_lEEENS4_8TiledMMAINS4_8MMA_AtomIJNS4_4SM904GMMA6SPARSE28GMMA_64x64x32_F32BF16BF16_SSILNS1D_5MajorE0ELS1G_0ELNS1D_7ScaleInE1ELS1H_1ELNS1D_9SparseSelE0EEEEEENSJ_INS5_IJSK_SB_SB_EEENS5_IJSB_NSA_ILi0EEES1M_EEEEENS5_IJNS4_10UnderscoreES1P_S1P_EEEEENS4_13SM90_TMA_LOADENS4_14ComposedLayoutINS4_7SwizzleILi3ELi4ELi3EEENS4_25smem_sparse_ptr_flag_bitsILi2ELi16EEENSJ_INS5_IJNS5_IJSB_SQ_EEENS5_IJSK_SG_EEEEEENS5_IJNS5_IJS1M_SF_EEESN_EEEEEEEvNS4_8identityES1S_NS1T_IS1V_NS4_18smem_ptr_flag_bitsILi16EEENSJ_INS5_IJSQ_SG_EEENS5_IJSG_SB_EEEEEEEvS25_EENS_8epilogue10collective6detail29Sm90TmaWarpSpecializedAdapterINS2E_15DefaultEpilogueIfNS5_IJSB_llEEES2I_NS2D_6thread17LinearCombinationIfLi1EffLNS2J_9ScaleType4KindE0ELNS_15FloatRoundStyleE2EfEENS1_15EpilogueDefaultEEEEEvvEEEEvNT_6ParamsE,"ax",@progbits
	.align	128
.text._ZN7cutlass13device_kernelINS_4gemm6kernel13GemmUniversalIN4cute5tupleIJiiiiEEENS1_10collective13CollectiveMmaINS1_40MainloopSm90TmaGmmaWarpSpecializedSparseILi6ENS5_IJNS4_1CILi1EEESB_SB_EEENS1_35KernelTmaWarpSpecializedCooperativeEEENS5_IJNSA_ILi128EEENSA_ILi64EEESF_EEENS_10bfloat16_tENS5_IJNS4_6LayoutINS5_IJiNS5_IJNSA_ILi2EEEiEEEiEEENS5_IJlNS5_IJSB_SK_EEElEEEEENSJ_INS5_IJNS5_IJNS5_IJNSA_ILi8EEESK_NSA_ILi4EEEEEEiEEENS5_IJNS5_IJNSA_ILi16EEESK_SR_EEEiEEEiEEENS5_IJNS5_IJNS5_IJSF_SU_NSA_ILi2048EEEEEENSA_ILi8192EEEEEENS5_IJNS5_IJSB_NSA_ILi1024EEENSA_ILi32EEEEEElEEElEEEEEEEESI_NS5_IJlSB_lEEENS4_8TiledMMAINS4_8MMA_AtomIJNS4_4SM904GMMA6SPARSE28GMMA_64x64x32_F32BF16BF16_SSILNS1D_5MajorE0ELS1G_0ELNS1D_7ScaleInE1ELS1H_1ELNS1D_9SparseSelE0EEEEEENSJ_INS5_IJSK_SB_SB_EEENS5_IJSB_NSA_ILi0EEES1M_EEEEENS5_IJNS4_10UnderscoreES1P_S1P_EEEEENS4_13SM90_TMA_LOADENS4_14ComposedLayoutINS4_7SwizzleILi3ELi4ELi3EEENS4_25smem_sparse_ptr_flag_bitsILi2ELi16EEENSJ_INS5_IJNS5_IJSB_SQ_EEENS5_IJSK_SG_EEEEEENS5_IJNS5_IJS1M_SF_EEESN_EEEEEEEvNS4_8identityES1S_NS1T_IS1V_NS4_18smem_ptr_flag_bitsILi16EEENSJ_INS5_IJSQ_SG_EEENS5_IJSG_SB_EEEEEEEvS25_EENS_8epilogue10collective6detail29Sm90TmaWarpSpecializedAdapterINS2E_15DefaultEpilogueIfNS5_IJSB_llEEES2I_NS2D_6thread17LinearCombinationIfLi1EffLNS2J_9ScaleType4KindE0ELNS_15FloatRoundStyleE2EfEENS1_15EpilogueDefaultEEEEEvvEEEEvNT_6ParamsE:
        .type           _ZN7cutlass13device_kernelINS_4gemm6kernel13GemmUniversalIN4cute5tupleIJiiiiEEENS1_10collective13CollectiveMmaINS1_40MainloopSm90TmaGmmaWarpSpecializedSparseILi6ENS5_IJNS4_1CILi1EEESB_SB_EEENS1_35KernelTmaWarpSpecializedCooperativeEEENS5_IJNSA_ILi128EEENSA_ILi64EEESF_EEENS_10bfloat16_tENS5_IJNS4_6LayoutINS5_IJiNS5_IJNSA_ILi2EEEiEEEiEEENS5_IJlNS5_IJSB_SK_EEElEEEEENSJ_INS5_IJNS5_IJNS5_IJNSA_ILi8EEESK_NSA_ILi4EEEEEEiEEENS5_IJNS5_IJNSA_ILi16EEESK_SR_EEEiEEEiEEENS5_IJNS5_IJNS5_IJSF_SU_NSA_ILi2048EEEEEENSA_ILi8192EEEEEENS5_IJNS5_IJSB_NSA_ILi1024EEENSA_ILi32EEEEEElEEElEEEEEEEESI_NS5_IJlSB_lEEENS4_8TiledMMAINS4_8MMA_AtomIJNS4_4SM904GMMA6SPARSE28GMMA_64x64x32_F32BF16BF16_SSILNS1D_5MajorE0ELS1G_0ELNS1D_7ScaleInE1ELS1H_1ELNS1D_9SparseSelE0EEEEEENSJ_INS5_IJSK_SB_SB_EEENS5_IJSB_NSA_ILi0EEES1M_EEEEENS5_IJNS4_10UnderscoreES1P_S1P_EEEEENS4_13SM90_TMA_LOADENS4_14ComposedLayoutINS4_7SwizzleILi3ELi4ELi3EEENS4_25smem_sparse_ptr_flag_bitsILi2ELi16EEENSJ_INS5_IJNS5_IJSB_SQ_EEENS5_IJSK_SG_EEEEEENS5_IJNS5_IJS1M_SF_EEESN_EEEEEEEvNS4_8identityES1S_NS1T_IS1V_NS4_18smem_ptr_flag_bitsILi16EEENSJ_INS5_IJSQ_SG_EEENS5_IJSG_SB_EEEEEEEvS25_EENS_8epilogue10collective6detail29Sm90TmaWarpSpecializedAdapterINS2E_15DefaultEpilogueIfNS5_IJSB_llEEES2I_NS2D_6thread17LinearCombinationIfLi1EffLNS2J_9ScaleType4KindE0ELNS_15FloatRoundStyleE2EfEENS1_15EpilogueDefaultEEEEEvvEEEEvNT_6ParamsE,@function
        .size           _ZN7cutlass13device_kernelINS_4gemm6kernel13GemmUniversalIN4cute5tupleIJiiiiEEENS1_10collective13CollectiveMmaINS1_40MainloopSm90TmaGmmaWarpSpecializedSparseILi6ENS5_IJNS4_1CILi1EEESB_SB_EEENS1_35KernelTmaWarpSpecializedCooperativeEEENS5_IJNSA_ILi128EEENSA_ILi64EEESF_EEENS_10bfloat16_tENS5_IJNS4_6LayoutINS5_IJiNS5_IJNSA_ILi2EEEiEEEiEEENS5_IJlNS5_IJSB_SK_EEElEEEEENSJ_INS5_IJNS5_IJNS5_IJNSA_ILi8EEESK_NSA_ILi4EEEEEEiEEENS5_IJNS5_IJNSA_ILi16EEESK_SR_EEEiEEEiEEENS5_IJNS5_IJNS5_IJSF_SU_NSA_ILi2048EEEEEENSA_ILi8192EEEEEENS5_IJNS5_IJSB_NSA_ILi1024EEENSA_ILi32EEEEEElEEElEEEEEEEESI_NS5_IJlSB_lEEENS4_8TiledMMAINS4_8MMA_AtomIJNS4_4SM904GMMA6SPARSE28GMMA_64x64x32_F32BF16BF16_SSILNS1D_5MajorE0ELS1G_0ELNS1D_7ScaleInE1ELS1H_1ELNS1D_9SparseSelE0EEEEEENSJ_INS5_IJSK_SB_SB_EEENS5_IJSB_NSA_ILi0EEES1M_EEEEENS5_IJNS4_10UnderscoreES1P_S1P_EEEEENS4_13SM90_TMA_LOADENS4_14ComposedLayoutINS4_7SwizzleILi3ELi4ELi3EEENS4_25smem_sparse_ptr_flag_bitsILi2ELi16EEENSJ_INS5_IJNS5_IJSB_SQ_EEENS5_IJSK_SG_EEEEEENS5_IJNS5_IJS1M_SF_EEESN_EEEEEEEvNS4_8identityES1S_NS1T_IS1V_NS4_18smem_ptr_flag_bitsILi16EEENSJ_INS5_IJSQ_SG_EEENS5_IJSG_SB_EEEEEEEvS25_EENS_8epilogue10collective6detail29Sm90TmaWarpSpecializedAdapterINS2E_15DefaultEpilogueIfNS5_IJSB_llEEES2I_NS2D_6thread17LinearCombinationIfLi1EffLNS2J_9ScaleType4KindE0ELNS_15FloatRoundStyleE2EfEENS1_15EpilogueDefaultEEEEEvvEEEEvNT_6ParamsE,(.L_x_125 - _ZN7cutlass13device_kernelINS_4gemm6kernel13GemmUniversalIN4cute5tupleIJiiiiEEENS1_10collective13CollectiveMmaINS1_40MainloopSm90TmaGmmaWarpSpecializedSparseILi6ENS5_IJNS4_1CILi1EEESB_SB_EEENS1_35KernelTmaWarpSpecializedCooperativeEEENS5_IJNSA_ILi128EEENSA_ILi64EEESF_EEENS_10bfloat16_tENS5_IJNS4_6LayoutINS5_IJiNS5_IJNSA_ILi2EEEiEEEiEEENS5_IJlNS5_IJSB_SK_EEElEEEEENSJ_INS5_IJNS5_IJNS5_IJNSA_ILi8EEESK_NSA_ILi4EEEEEEiEEENS5_IJNS5_IJNSA_ILi16EEESK_SR_EEEiEEEiEEENS5_IJNS5_IJNS5_IJSF_SU_NSA_ILi2048EEEEEENSA_ILi8192EEEEEENS5_IJNS5_IJSB_NSA_ILi1024EEENSA_ILi32EEEEEElEEElEEEEEEEESI_NS5_IJlSB_lEEENS4_8TiledMMAINS4_8MMA_AtomIJNS4_4SM904GMMA6SPARSE28GMMA_64x64x32_F32BF16BF16_SSILNS1D_5MajorE0ELS1G_0ELNS1D_7ScaleInE1ELS1H_1ELNS1D_9SparseSelE0EEEEEENSJ_INS5_IJSK_SB_SB_EEENS5_IJSB_NSA_ILi0EEES1M_EEEEENS5_IJNS4_10UnderscoreES1P_S1P_EEEEENS4_13SM90_TMA_LOADENS4_14ComposedLayoutINS4_7SwizzleILi3ELi4ELi3EEENS4_25smem_sparse_ptr_flag_bitsILi2ELi16EEENSJ_INS5_IJNS5_IJSB_SQ_EEENS5_IJSK_SG_EEEEEENS5_IJNS5_IJS1M_SF_EEESN_EEEEEEEvNS4_8identityES1S_NS1T_IS1V_NS4_18smem_ptr_flag_bitsILi16EEENSJ_INS5_IJSQ_SG_EEENS5_IJSG_SB_EEEEEEEvS25_EENS_8epilogue10collective6detail29Sm90TmaWarpSpecializedAdapterINS2E_15DefaultEpilogueIfNS5_IJSB_llEEES2I_NS2D_6thread17LinearCombinationIfLi1EffLNS2J_9ScaleType4KindE0ELNS_15FloatRoundStyleE2EfEENS1_15EpilogueDefaultEEEEEvvEEEEvNT_6ParamsE)
        .other          _ZN7cutlass13device_kernelINS_4gemm6kernel13GemmUniversalIN4cute5tupleIJiiiiEEENS1_10collective13CollectiveMmaINS1_40MainloopSm90TmaGmmaWarpSpecializedSparseILi6ENS5_IJNS4_1CILi1EEESB_SB_EEENS1_35KernelTmaWarpSpecializedCooperativeEEENS5_IJNSA_ILi128EEENSA_ILi64EEESF_EEENS_10bfloat16_tENS5_IJNS4_6LayoutINS5_IJiNS5_IJNSA_ILi2EEEiEEEiEEENS5_IJlNS5_IJSB_SK_EEElEEEEENSJ_INS5_IJNS5_IJNS5_IJNSA_ILi8EEESK_NSA_ILi4EEEEEEiEEENS5_IJNS5_IJNSA_ILi16EEESK_SR_EEEiEEEiEEENS5_IJNS5_IJNS5_IJSF_SU_NSA_ILi2048EEEEEENSA_ILi8192EEEEEENS5_IJNS5_IJSB_NSA_ILi1024EEENSA_ILi32EEEEEElEEElEEEEEEEESI_NS5_IJlSB_lEEENS4_8TiledMMAINS4_8MMA_AtomIJNS4_4SM904GMMA6SPARSE28GMMA_64x64x32_F32BF16BF16_SSILNS1D_5MajorE0ELS1G_0ELNS1D_7ScaleInE1ELS1H_1ELNS1D_9SparseSelE0EEEEEENSJ_INS5_IJSK_SB_SB_EEENS5_IJSB_NSA_ILi0EEES1M_EEEEENS5_IJNS4_10UnderscoreES1P_S1P_EEEEENS4_13SM90_TMA_LOADENS4_14ComposedLayoutINS4_7SwizzleILi3ELi4ELi3EEENS4_25smem_sparse_ptr_flag_bitsILi2ELi16EEENSJ_INS5_IJNS5_IJSB_SQ_EEENS5_IJSK_SG_EEEEEENS5_IJNS5_IJS1M_SF_EEESN_EEEEEEEvNS4_8identityES1S_NS1T_IS1V_NS4_18smem_ptr_flag_bitsILi16EEENSJ_INS5_IJSQ_SG_EEENS5_IJSG_SB_EEEEEEEvS25_EENS_8epilogue10collective6detail29Sm90TmaWarpSpecializedAdapterINS2E_15DefaultEpilogueIfNS5_IJSB_llEEES2I_NS2D_6thread17LinearCombinationIfLi1EffLNS2J_9ScaleType4KindE0ELNS_15FloatRoundStyleE2EfEENS1_15EpilogueDefaultEEEEEvvEEEEvNT_6ParamsE,@"STO_CUDA_ENTRY STV_DEFAULT"
_ZN7cutlass13device_kernelINS_4gemm6kernel13GemmUniversalIN4cute5tupleIJiiiiEEENS1_10collective13CollectiveMmaINS1_40MainloopSm90TmaGmmaWarpSpecializedSparseILi6ENS5_IJNS4_1CILi1EEESB_SB_EEENS1_35KernelTmaWarpSpecializedCooperativeEEENS5_IJNSA_ILi128EEENSA_ILi64EEESF_EEENS_10bfloat16_tENS5_IJNS4_6LayoutINS5_IJiNS5_IJNSA_ILi2EEEiEEEiEEENS5_IJlNS5_IJSB_SK_EEElEEEEENSJ_INS5_IJNS5_IJNS5_IJNSA_ILi8EEESK_NSA_ILi4EEEEEEiEEENS5_IJNS5_IJNSA_ILi16EEESK_SR_EEEiEEEiEEENS5_IJNS5_IJNS5_IJSF_SU_NSA_ILi2048EEEEEENSA_ILi8192EEEEEENS5_IJNS5_IJSB_NSA_ILi1024EEENSA_ILi32EEEEEElEEElEEEEEEEESI_NS5_IJlSB_lEEENS4_8TiledMMAINS4_8MMA_AtomIJNS4_4SM904GMMA6SPARSE28GMMA_64x64x32_F32BF16BF16_SSILNS1D_5MajorE0ELS1G_0ELNS1D_7ScaleInE1ELS1H_1ELNS1D_9SparseSelE0EEEEEENSJ_INS5_IJSK_SB_SB_EEENS5_IJSB_NSA_ILi0EEES1M_EEEEENS5_IJNS4_10UnderscoreES1P_S1P_EEEEENS4_13SM90_TMA_LOADENS4_14ComposedLayoutINS4_7SwizzleILi3ELi4ELi3EEENS4_25smem_sparse_ptr_flag_bitsILi2ELi16EEENSJ_INS5_IJNS5_IJSB_SQ_EEENS5_IJSK_SG_EEEEEENS5_IJNS5_IJS1M_SF_EEESN_EEEEEEEvNS4_8identityES1S_NS1T_IS1V_NS4_18smem_ptr_flag_bitsILi16EEENSJ_INS5_IJSQ_SG_EEENS5_IJSG_SB_EEEEEEEvS25_EENS_8epilogue10collective6detail29Sm90TmaWarpSpecializedAdapterINS2E_15DefaultEpilogueIfNS5_IJSB_llEEES2I_NS2D_6thread17LinearCombinationIfLi1EffLNS2J_9ScaleType4KindE0ELNS_15FloatRoundStyleE2EfEENS1_15EpilogueDefaultEEEEEvvEEEEvNT_6ParamsE:
[----:B------:R-:W-:Y:S01]  /*0000*/  LDC R1, c[0x0][0x28] ;  /* 0x00000a00ff017b82 */ /* 0x000fe20000000800 */
[----:B------:R-:W0:Y:S01]  /*0010*/  S2R R2, SR_TID.X ;  /* 0x0000000000027919 */ /* 0x000e220000002100 */
[----:B------:R-:W-:Y:S01]  /*0020*/  ELECT P0, URZ, PT ;  /* 0x00000000003f782f */ /* 0x000fe20003800000 */
[----:B------:R-:W-:Y:S01]  /*0030*/  BSSY B0, `(.L_x_0) ;  /* 0x0000012000007945 */ /* 0x000fe20003800000 */
[--C-:B0-----:R-:W-:Y:S02]  /*0040*/  SHF.R.U32.HI R0, RZ, 0x5, R2.reuse ;  /* 0x00000005ff007819 */ /* 0x101fe40000011602 */
[----:B------:R-:W-:-:S03]  /*0050*/  SHF.R.U32.HI R3, RZ, 0x7, R2 ;  /* 0x00000007ff037819 */ /* 0x000fc60000011602 */
[----:B------:R-:W0:Y:S04]  /*0060*/  SHFL.IDX PT, R6, R0, RZ, 0x1f ;  /* 0x00001fff00067589 */ /* 0x000e2800000e0000 */
[----:B------:R1:W2:Y:S01]  /*0070*/  SHFL.IDX PT, R9, R3, RZ, 0x1f ;  /* 0x00001fff03097589 */ /* 0x0002a200000e0000 */
[----:B0-----:R-:W-:-:S13]  /*0080*/  ISETP.NE.OR P0, PT, R6, RZ, !P0 ;  /* 0x000000ff0600720c */ /* 0x001fda0004705670 */
[----:B-12---:R-:W-:Y:S05]  /*0090*/  @P0 BRA `(.L_x_1) ;  /* 0x00000000002c0947 */ /* 0x006fea0003800000 */
[----:B------:R-:W-:Y:S02]  /*00a0*/  ULDC.64 UR4, c[0x0][0x198] ;  /* 0x0000660000047ab9 */ /* 0x000fe40000000a00 */
[----:B------:R-:W-:Y:S02]  /*00b0*/  UIADD3 UR6, UP0, UR4, 0xf0, URZ ;  /* 0x000000f004067890 */ /* 0x000fe4000ff1e03f */
[----:B------:R-:W-:Y:S02]  /*00c0*/  UIADD3 UR8, UP1, UR4, 0x1f0, URZ ;  /* 0x000001f004087890 */ /* 0x000fe4000ff3e03f */
[----:B------:R-:W-:Y:S02]  /*00d0*/  UIADD3 UR4, UP2, UR4, 0x2f0, URZ ;  /* 0x000002f004047890 */ /* 0x000fe4000ff5e03f */
[----:B------:R-:W-:Y:S02]  /*00e0*/  UIADD3.X UR7, URZ, UR5, URZ, UP0, !UPT ;  /* 0x000000053f077290 */ /* 0x000fe400087fe43f */
[----:B------:R-:W-:-:S02]  /*00f0*/  UIADD3.X UR9, URZ, UR5, URZ, UP1, !UPT ;  /* 0x000000053f097290 */ /* 0x000fc40008ffe43f */
[----:B------:R-:W-:-:S05]  /*0100*/  UIADD3.X UR5, URZ, UR5, URZ, UP2, !UPT ;  /* 0x000000053f057290 */ /* 0x000fca00097fe43f */
[----:B------:R0:W-:Y:S02]  /*0110*/  UTMACCTL.PF [UR6] ;  /* 0x00000000060079b9 */ /* 0x0001e40008040000 */
[----:B------:R0:W-:Y:S02]  /*0120*/  UTMACCTL.PF [UR8] ;  /* 0x00000000080079b9 */ /* 0x0001e40008040000 */
[----:B------:R0:W-:Y:S02]  /*0130*/  UTMACCTL.PF [UR4] ;  /* 0x00000000040079b9 */ /* 0x0001e40008040000 */
[----:B0-----:R-:W-:Y:S01]  /*0140*/  NOP ;  /* 0x0000000000007918 */ /* 0x001fe20000000000 */
.L_x_1:
[----:B------:R-:W-:Y:S05]  /*0150*/  BSYNC B0 ;  /* 0x0000000000007941 */ /* 0x000fea0003800000 */
.L_x_0:
[----:B------:R-:W0:Y:S02]  /*0160*/  SHFL.IDX PT, R4, R0, RZ, 0x1f ;  /* 0x00001fff00047589 */ /* 0x000e2400000e0000 */
[----:B0-----:R-:W-:-:S13]  /*0170*/  ISETP.NE.AND P0, PT, R4, RZ, PT ;  /* 0x000000ff0400720c */ /* 0x001fda0003f05270 */
[----:B------:R-:W-:Y:S05]  /*0180*/  @P0 BRA `(.L_x_2) ;  /* 0x0000000000680947 */ /* 0x000fea0003800000 */
[----:B------:R-:W0:Y:S01]  /*0190*/  S2UR UR8, SR_CgaCtaId ;  /* 0x00000000000879c3 */ /* 0x000e220000008800 */
[----:B------:R-:W-:Y:S01]  /*01a0*/  UMOV UR4, 0x400 ;  /* 0x0000040000047882 */ /* 0x000fe20000000000 */
[----:B------:R-:W-:Y:S01]  /*01b0*/  UMOV UR5, 0x1 ;  /* 0x0000000100057882 */ /* 0x000fe20000000000 */
[----:B------:R-:W-:Y:S01]  /*01c0*/  UMOV UR6, 0x100 ;  /* 0x0000010000067882 */ /* 0x000fe20000000000 */
[----:B------:R-:W-:Y:S01]  /*01d0*/  ELECT P0, URZ, PT ;  /* 0x00000000003f782f */ /* 0x000fe20003800000 */
[----:B------:R-:W-:-:S04]  /*01e0*/  UIADD3 UR6, -UR6, 0x100000, URZ ;  /* 0x0010000006067890 */ /* 0x000fc8000fffe13f */
[----:B------:R-:W-:Y:S02]  /*01f0*/  USHF.L.U32 UR7, UR6, 0xb, URZ ;  /* 0x0000000b06077899 */ /* 0x000fe4000800063f */
[----:B------:R-:W-:Y:S02]  /*0200*/  USHF.L.U32 UR6, UR6, 0x1, URZ ;  /* 0x0000000106067899 */ /* 0x000fe4000800063f */
[----:B0-----:R-:W-:Y:S02]  /*0210*/  ULEA UR8, UR8, UR4, 0x18 ;  /* 0x0000000408087291 */ /* 0x001fe4000f8ec03f */
[----:B------:R-:W-:-:S04]  /*0220*/  UIADD3 UR4, -UR5, 0x100000, URZ ;  /* 0x0010000005047890 */ /* 0x000fc8000fffe13f */
[----:B------:R-:W-:Y:S02]  /*0230*/  USHF.L.U32 UR5, UR4, 0xb, URZ ;  /* 0x0000000b04057899 */ /* 0x000fe4000800063f */
[----:B------:R-:W-:Y:S01]  /*0240*/  USHF.L.U32 UR4, UR4, 0x1, URZ ;  /* 0x0000000104047899 */ /* 0x000fe2000800063f */
[----:B------:R-:W0:Y:S11]  /*0250*/  FENCE.VIEW.ASYNC.S ;  /* 0x00000000000073c6 */ /* 0x000e360000000000 */
[----:B0-----:R0:W1:Y:S01]  /*0260*/  SYNCS.EXCH.64 URZ, [UR8], UR4 ;  /* 0x00000004083f75b2 */ /* 0x0010620008000100 */
[----:B------:R0:W2:Y:S01]  /*0270*/  SYNCS.EXCH.64 URZ, [UR8+0x30], UR6 ;  /* 0x00003006083f75b2 */ /* 0x0000a20008000100 */
[----:B------:R0:W3:Y:S01]  /*0280*/  SYNCS.EXCH.64 URZ, [UR8+0x8], UR4 ;  /* 0x00000804083f75b2 */ /* 0x0000e20008000100 */
[----:B------:R0:W4:Y:S01]  /*0290*/  SYNCS.EXCH.64 URZ, [UR8+0x38], UR6 ;  /* 0x00003806083f75b2 */ /* 0x0001220008000100 */
[----:B------:R0:W0:Y:S01]  /*02a0*/  SYNCS.EXCH.64 URZ, [UR8+0x10], UR4 ;  /* 0x00001004083f75b2 */ /* 0x0000220008000100 */
[----:B------:R0:W0:Y:S01]  /*02b0*/  SYNCS.EXCH.64 URZ, [UR8+0x40], UR6 ;  /* 0x00004006083f75b2 */ /* 0x0000220008000100 */
[----:B------:R0:W0:Y:S01]  /*02c0*/  SYNCS.EXCH.64 URZ, [UR8+0x18], UR4 ;  /* 0x00001804083f75b2 */ /* 0x0000220008000100 */
[----:B------:R0:W0:Y:S01]  /*02d0*/  SYNCS.EXCH.64 URZ, [UR8+0x48], UR6 ;  /* 0x00004806083f75b2 */ /* 0x0000220008000100 */
[----:B------:R0:W0:Y:S01]  /*02e0*/  SYNCS.EXCH.64 URZ, [UR8+0x20], UR4 ;  /* 0x00002004083f75b2 */ /* 0x0000220008000100 */
[----:B------:R0:W0:Y:S01]  /*02f0*/  SYNCS.EXCH.64 URZ, [UR8+0x50], UR6 ;  /* 0x00005006083f75b2 */ /* 0x0000220008000100 */
[----:B------:R0:W0:Y:S01]  /*0300*/  SYNCS.EXCH.64 URZ, [UR8+0x28], UR4 ;  /* 0x00002804083f75b2 */ /* 0x0000220008000100 */
[----:B------:R0:W0:Y:S01]  /*0310*/  SYNCS.EXCH.64 URZ, [UR8+0x58], UR6 ;  /* 0x00005806083f75b2 */ /* 0x0000220008000100 */
[----:B------:R-:W-:Y:S01]  /*0320*/  NOP ;  /* 0x0000000000007918 */ /* 0x000fe20000000000 */
.L_x_2:
[----:B------:R-:W5:Y:S01]  /*0330*/  SHFL.IDX PT, R0, R0, RZ, 0x1f ;  /* 0x00001fff00007589 */ /* 0x000f6200000e0000 */
[----:B------:R-:W1:Y:S01]  /*0340*/  LDC R4, c[0x0][0x75c] ;  /* 0x0001d700ff047b82 */ /* 0x000e620000000800 */
[----:B------:R-:W-:Y:S02]  /*0350*/  ELECT P0, URZ, PT ;  /* 0x00000000003f782f */ /* 0x000fe40003800000 */
[----:B------:R-:W-:Y:S01]  /*0360*/  SHF.R.S32.HI R5, RZ, 0x1f, R6 ;  /* 0x0000001fff057819 */ /* 0x000fe20000011406 */
[----:B------:R-:W2:Y:S01]  /*0370*/  S2R R7, SR_CTAID.Y ;  /* 0x0000000000077919 */ /* 0x000ea20000002600 */
[----:B0-----:R-:W-:Y:S01]  /*0380*/  UMOV UR4, 0x20 ;  /* 0x0000002000047882 */ /* 0x001fe20000000000 */
[C---:B------:R-:W-:Y:S01]  /*0390*/  ISETP.NE.AND P2, PT, R9.reuse, RZ, PT ;  /* 0x000000ff0900720c */ /* 0x040fe20003f45270 */
[----:B------:R-:W-:Y:S01]  /*03a0*/  VIADD R12, R9, 0xffffffff ;  /* 0xffffffff090c7836 */ /* 0x000fe20000000000 */
[----:B------:R-:W0:Y:S01]  /*03b0*/  S2R R8, SR_CTAID.X ;  /* 0x0000000000087919 */ /* 0x000e220000002500 */
[----:B------:R-:W-:Y:S01]  /*03c0*/  LEA.HI R5, R5, R6, RZ, 0x2 ;  /* 0x0000000605057211 */ /* 0x000fe200078f10ff */
[----:B------:R-:W-:Y:S01]  /*03d0*/  NOP ;  /* 0x0000000000007918 */ /* 0x000fe20000000000 */
[----:B------:R-:W-:Y:S01]  /*03e0*/  NOP ;  /* 0x0000000000007918 */ /* 0x000fe20000000000 */
[----:B------:R-:W-:-:S02]  /*03f0*/  ISETP.GE.U32.AND P1, PT, R12, 0x2, PT ;  /* 0x000000020c00780c */ /* 0x000fc40003f26070 */
[----:B------:R-:W-:-:S05]  /*0400*/  LOP3.LUT R5, R5, 0xfffffffc, RZ, 0xc0, !PT ;  /* 0xfffffffc05057812 */ /* 0x000fca00078ec0ff */
[----:B------:R-:W-:Y:S01]  /*0410*/  IMAD.IADD R6, R6, 0x1, -R5 ;  /* 0x0000000106067824 */ /* 0x000fe200078e0a05 */
[----:B-----5:R-:W-:Y:S02]  /*0420*/  ISETP.NE.OR P0, PT, R0, RZ, !P0 ;  /* 0x000000ff0000720c */ /* 0x020fe40004705670 */
[----:B-1----:R-:W-:-:S11]  /*0430*/  ISETP.NE.AND P3, PT, R4, 0x1, PT ;  /* 0x000000010400780c */ /* 0x002fd60003f65270 */
[----:B------:R-:W-:Y:S01]  /*0440*/  VOTEU.ALL UP0, P0 ;  /* 0x00000000003f7886 */ /* 0x000fe20000000000 */
[----:B------:R-:W-:Y:S01]  /*0450*/  VOTEU.ALL UP1, P0 ;  /* 0x00000000003f7886 */ /* 0x000fe20000020000 */
[----:B------:R-:W0:Y:S01]  /*0460*/  @P3 LDC R11, c[0x0][0x10] ;  /* 0x00000400ff0b3b82 */ /* 0x000e220000000800 */
[----:B--2---:R-:W-:Y:S02]  /*0470*/  @P3 IMAD.MOV.U32 R4, RZ, RZ, R7 ;  /* 0x000000ffff043224 */ /* 0x004fe400078e0007 */
[----:B------:R-:W-:Y:S01]  /*0480*/  @!UP0 UMOV UR6, 0x400 ;  /* 0x0000040000068882 */ /* 0x000fe20000000000 */
[----:B------:R-:W-:-:S04]  /*0490*/  @!UP0 UIADD3 UR4, -UR4, 0x100000, URZ ;  /* 0x0010000004048890 */ /* 0x000fc8000fffe13f */
[----:B------:R-:W-:Y:S02]  /*04a0*/  @!UP0 USHF.L.U32 UR5, UR4, 0xb, URZ ;  /* 0x0000000b04058899 */ /* 0x000fe4000800063f */
[----:B------:R-:W-:Y:S01]  /*04b0*/  @!UP0 USHF.L.U32 UR4, UR4, 0x1, URZ ;  /* 0x0000000104048899 */ /* 0x000fe2000800063f */
[----:B------:R-:W-:Y:S02]  /*04c0*/  @P3 IMAD.MOV.U32 R5, RZ, RZ, RZ ;  /* 0x000000ffff053224 */ /* 0x000fe400078e00ff */
[----:B------:R-:W-:Y:S01]  /*04d0*/  @P3 IMAD.MOV.U32 R13, RZ, RZ, RZ ;  /* 0x000000ffff0d3224 */ /* 0x000fe200078e00ff */
[----:B------:R-:W1:Y:S08]  /*04e0*/  @!UP0 S2UR UR7, SR_CgaCtaId ;  /* 0x00000000000789c3 */ /* 0x000e700000008800 */
[----:B------:R-:W2:Y:S01]  /*04f0*/  @!P3 LDC R10, c[0x0][0xc] ;  /* 0x00000300ff0abb82 */ /* 0x000ea20000000800 */
[----:B0-----:R-:W-:-:S04]  /*0500*/  @P3 IMAD.WIDE.U32 R4, R8, R11, R4 ;  /* 0x0000000b08043225 */ /* 0x001fc800078e0004 */
[----:B------:R-:W-:Y:S02]  /*0510*/  @P3 IMAD.MOV.U32 R0, RZ, RZ, R4 ;  /* 0x000000ffff003224 */ /* 0x000fe400078e0004 */
[----:B------:R-:W-:Y:S01]  /*0520*/  @P3 IMAD.IADD R5, R5, 0x1, R13 ;  /* 0x0000000105053824 */ /* 0x000fe200078e020d */
[----:B-1----:R-:W-:Y:S01]  /*0530*/  @!UP0 ULEA UR6, UR7, UR6, 0x18 ;  /* 0x0000000607068291 */ /* 0x002fe2000f8ec03f */
[----:B------:R-:W-:Y:S01]  /*0540*/  VOTEU.ALL UP0, P0 ;  /* 0x00000000003f7886 */ /* 0x000fe20000000000 */
[----:B------:R-:W-:-:S04]  /*0550*/  ISETP.NE.AND P0, PT, R6, 0x3, PT ;  /* 0x000000030600780c */ /* 0x000fc80003f05270 */
[----:B------:R-:W-:-:S04]  /*0560*/  ISETP.EQ.OR P0, PT, R6, RZ, !P0 ;  /* 0x000000ff0600720c */ /* 0x000fc80004702670 */
[----:B------:R-:W-:Y:S01]  /*0570*/  ISETP.EQ.AND P0, PT, R9, RZ, P0 ;  /* 0x000000ff0900720c */ /* 0x000fe20000702270 */
[----:B------:R-:W-:Y:S01]  /*0580*/  IMAD.MOV.U32 R9, RZ, RZ, RZ ;  /* 0x000000ffff097224 */ /* 0x000fe200078e00ff */
[----:B------:R-:W0:Y:S02]  /*0590*/  FENCE.VIEW.ASYNC.S ;  /* 0x00000000000073c6 */ /* 0x000e240000000000 */
[----:B0-----:R0:W3:Y:S01]  /*05a0*/  @!UP0 SYNCS.EXCH.64 URZ, [UR6+0x70], UR4 ;  /* 0x00007004063f85b2 */ /* 0x0010e20008000100 */
[----:B------:R-:W-:Y:S01]  /*05b0*/  SEL R4, RZ, 0x1, !P0 ;  /* 0x00000001ff047807 */ /* 0x000fe20004000000 */
[----:B--2---:R-:W-:-:S03]  /*05c0*/  @!P3 IMAD.WIDE.U32 R10, R10, R7, R8 ;  /* 0x000000070a0ab225 */ /* 0x004fc600078e0008 */
[----:B------:R-:W-:Y:S01]  /*05d0*/  SEL R4, R4, 0x2, P1 ;  /* 0x0000000204047807 */ /* 0x000fe20000800000 */
[----:B------:R-:W-:Y:S02]  /*05e0*/  @!P3 IMAD.MOV.U32 R0, RZ, RZ, R10 ;  /* 0x000000ffff00b224 */ /* 0x000fe400078e000a */
[----:B------:R-:W-:Y:S01]  /*05f0*/  @!P3 IMAD.MOV.U32 R5, RZ, RZ, R11 ;  /* 0x000000ffff05b224 */ /* 0x000fe200078e000b */
[----:B------:R0:W3:Y:S01]  /*0600*/  @!UP1 SYNCS.EXCH.64 URZ, [UR6+0x78], UR4 ;  /* 0x00007804063f95b2 */ /* 0x0000e20008000100 */
[----:B------:R-:W-:Y:S01]  /*0610*/  NOP ;  /* 0x0000000000007918 */ /* 0x000fe20000000000 */
[----:B---34-:R-:W-:Y:S06]  /*0620*/  BAR.SYNC.DEFER_BLOCKING 0x0 ;  /* 0x0000000000007b1d */ /* 0x018fec0000010000 */
[----:B------:R-:W-:Y:S05]  /*0630*/  @!P2 BRA `(.L_x_3) ;  /* 0x000000400018a947 */ /* 0x000fea0003800000 */
[----:B------:R-:W-:-:S13]  /*0640*/  ISETP.GT.U32.AND P0, PT, R12, 0x1, PT ;  /* 0x000000010c00780c */ /* 0x000fda0003f04070 */
[----:B0-----:R-:W-:Y:S05]  /*0650*/  @P0 EXIT ;  /* 0x000000000000094d */ /* 0x001fea0003800000 */
[----:B------:R-:W-:Y:S01]  /*0660*/  ULDC.64 UR4, c[0x0][0x750] ;  /* 0x0001d40000047ab9 */ /* 0x000fe20000000a00 */
[----:B------:R-:W-:Y:S01]  /*0670*/  PRMT R10, RZ, 0x7610, R10 ;  /* 0x00007610ff0a7816 */ /* 0x000fe2000000000a */
[----:B------:R-:W-:Y:S01]  /*0680*/  IMAD.MOV.U32 R12, RZ, RZ, -0x1 ;  /* 0xffffffffff0c7424 */ /* 0x000fe200078e00ff */
[----:B------:R-:W-:Y:S01]  /*0690*/  ISETP.GE.U32.AND P0, PT, R0, UR4, PT ;  /* 0x0000000400007c0c */ /* 0x000fe2000bf06070 */
[----:B------:R-:W-:Y:S02]  /*06a0*/  IMAD.MOV.U32 R16, RZ, RZ, -0x1 ;  /* 0xffffffffff107424 */ /* 0x000fe400078e00ff */
[----:B------:R-:W-:Y:S01]  /*06b0*/  IMAD.MOV.U32 R11, RZ, RZ, -0x1 ;  /* 0xffffffffff0b7424 */ /* 0x000fe200078e00ff */
[----:B------:R-:W-:-:S13]  /*06c0*/  ISETP.GE.U32.AND.EX P0, PT, R5, UR5, PT, P0 ;  /* 0x0000000505007c0c */ /* 0x000fda000bf06100 */
[----:B------:R-:W-:Y:S05]  /*06d0*/  @P0 BRA `(.L_x_4) ;  /* 0x0000000400600947 */ /* 0x000fea0003800000 */
[----:B------:R-:W0:Y:S01]  /*06e0*/  LDC.64 R18, c[0x0][0x728] ;  /* 0x0001ca00ff127b82 */ /* 0x000e220000000a00 */
[----:B------:R-:W-:Y:S02]  /*06f0*/  IMAD.MOV.U32 R10, RZ, RZ, R0 ;  /* 0x000000ffff0a7224 */ /* 0x000fe400078e0000 */
[----:B------:R-:W-:-:S05]  /*0700*/  IMAD.MOV.U32 R11, RZ, RZ, R5 ;  /* 0x000000ffff0b7224 */ /* 0x000fca00078e0005 */
[----:B------:R-:W1:Y:S08]  /*0710*/  LDC R6, c[0x0][0x730] ;  /* 0x0001cc00ff067b82 */ /* 0x000e700000000800 */
[----:B------:R-:W2:Y:S01]  /*0720*/  LDC.64 R20, c[0x0][0x720] ;  /* 0x0001c800ff147b82 */ /* 0x000ea20000000a00 */
[----:B0-----:R-:W-:-:S04]  /*0730*/  ISETP.NE.U32.AND P0, PT, R18, RZ, PT ;  /* 0x000000ff1200720c */ /* 0x001fc80003f05070 */
[----:B------:R-:W-:-:S13]  /*0740*/  ISETP.NE.AND.EX P0, PT, R19, RZ, PT, P0 ;  /* 0x000000ff1300720c */ /* 0x000fda0003f05300 */
[----:B-12---:R-:W-:Y:S05]  /*0750*/  @!P0 BRA `(.L_x_5) ;  /* 0x0000000000288947 */ /* 0x006fea0003800000 */
[----:B------:R-:W0:Y:S02]  /*0760*/  LDC R15, c[0x0][0x734] ;  /* 0x0001cd00ff0f7b82 */ /* 0x000e240000000800 */
[----:B0-----:R-:W-:-:S05]  /*0770*/  IADD3 R15, P0, R0, R15, RZ ;  /* 0x0000000f000f7210 */ /* 0x001fca0007f1e0ff */
[----:B------:R-:W-:-:S04]  /*0780*/  IMAD.X R17, RZ, RZ, R5, P0 ;  /* 0x000000ffff117224 */ /* 0x000fc800000e0605 */
[----:B------:R-:W-:-:S04]  /*0790*/  IMAD.WIDE.U32 R10, R17, R18, RZ ;  /* 0x00000012110a7225 */ /* 0x000fc800078e00ff */
[----:B------:R-:W-:-:S04]  /*07a0*/  IMAD.WIDE.U32 R12, P0, R15, R19, R10 ;  /* 0x000000130f0c7225 */ /* 0x000fc8000780000a */
[----:B------:R-:W-:-:S04]  /*07b0*/  IMAD.WIDE.U32 R10, R15, R18, RZ ;  /* 0x000000120f0a7225 */ /* 0x000fc800078e00ff */
[----:B------:R-:W-:Y:S01]  /*07c0*/  IMAD.X R15, RZ, RZ, RZ, P0 ;  /* 0x000000ffff0f7224 */ /* 0x000fe200000e06ff */
[----:B------:R-:W-:Y:S01]  /*07d0*/  IADD3 RZ, P0, R11, R12, RZ ;  /* 0x0000000c0bff7210 */ /* 0x000fe20007f1e0ff */
[----:B------:R-:W-:-:S04]  /*07e0*/  IMAD.MOV.U32 R14, RZ, RZ, R13 ;  /* 0x000000ffff0e7224 */ /* 0x000fc800078e000d */
[----:B------:R-:W-:-:S08]  /*07f0*/  IMAD.WIDE.U32.X R10, R17, R19, R14, P0 ;  /* 0x00000013110a7225 */ /* 0x000fd000000e040e */
.L_x_5:
[-CC-:B------:R-:W-:Y:S01]  /*0800*/  SHF.R.U64 R25, R10, R6.reuse, R11.reuse ;  /* 0x000000060a197219 */ /* 0x180fe2000000120b */
[----:B------:R-:W0:Y:S01]  /*0810*/  LDC R14, c[0x0][0x718] ;  /* 0x0001c600ff0e7b82 */ /* 0x000e220000000800 */
[----:B------:R-:W-:Y:S01]  /*0820*/  SHF.R.U32.HI R9, RZ, R6, R11 ;  /* 0x00000006ff097219 */ /* 0x000fe2000001160b */
[----:B------:R-:W-:Y:S01]  /*0830*/  ULDC UR4, c[0x0][0x150] ;  /* 0x0000540000047ab9 */ /* 0x000fe20000000800 */
[----:B------:R-:W-:Y:S01]  /*0840*/  IADD3 R13, P0, RZ, -R25, RZ ;  /* 0x80000019ff0d7210 */ /* 0x000fe20007f1e0ff */
[----:B------:R-:W-:Y:S01]  /*0850*/  IMAD.MOV.U32 R10, RZ, RZ, R0 ;  /* 0x000000ffff0a7224 */ /* 0x000fe200078e0000 */
[----:B------:R-:W-:Y:S01]  /*0860*/  I2FP.F32.U32 R6, R8 ;  /* 0x0000000800067245 */ /* 0x000fe20000201000 */
[----:B------:R-:W-:Y:S02]  /*0870*/  IMAD.MOV.U32 R11, RZ, RZ, R5 ;  /* 0x000000ffff0b7224 */ /* 0x000fe400078e0005 */
[----:B------:R-:W1:Y:S01]  /*0880*/  LDC.64 R26, c[0x0][0x740] ;  /* 0x0001d000ff1a7b82 */ /* 0x000e620000000a00 */
[----:B------:R-:W-:-:S02]  /*0890*/  IMAD.X R15, RZ, RZ, ~R9, P0 ;  /* 0x000000ffff0f7224 */ /* 0x000fc400000e0e09 */
[----:B------:R-:W-:Y:S01]  /*08a0*/  FMUL R6, R6, UR4 ;  /* 0x0000000406067c20 */ /* 0x000fe20008400000 */
[----:B------:R-:W-:Y:S01]  /*08b0*/  IMAD.WIDE.U32 R10, R13, R20, R10 ;  /* 0x000000140d0a7225 */ /* 0x000fe200078e000a */
[----:B------:R-:W-:-:S03]  /*08c0*/  ULDC UR4, c[0x0][0x154] ;  /* 0x0000550000047ab9 */ /* 0x000fc60000000800 */
[----:B------:R-:W-:Y:S01]  /*08d0*/  IMAD R12, R15, R20, RZ ;  /* 0x000000140f0c7224 */ /* 0x000fe200078e02ff */
[----:B------:R-:W2:Y:S01]  /*08e0*/  LDC R9, c[0x0][0x144] ;  /* 0x00005100ff097b82 */ /* 0x000ea20000000800 */
[----:B------:R-:W3:Y:S02]  /*08f0*/  F2I.U32.TRUNC.NTZ R6, R6 ;  /* 0x0000000600067305 */ /* 0x000ee4000020f000 */
[----:B------:R-:W-:-:S04]  /*0900*/  IMAD R13, R13, R21, R12 ;  /* 0x000000150d0d7224 */ /* 0x000fc800078e020c */
[----:B------:R-:W-:Y:S01]  /*0910*/  IMAD.IADD R11, R11, 0x1, R13 ;  /* 0x000000010b0b7824 */ /* 0x000fe200078e020d */
[----:B------:R-:W4:Y:S01]  /*0920*/  LDC R16, c[0x0][0x708] ;  /* 0x0001c200ff107b82 */ /* 0x000f220000000800 */
[----:B------:R-:W-:-:S03]  /*0930*/  IMAD.MOV.U32 R13, RZ, RZ, -0x1 ;  /* 0xffffffffff0d7424 */ /* 0x000fc600078e00ff */
[-CC-:B0-----:R-:W-:Y:S02]  /*0940*/  SHF.R.U64 R20, R10, R14.reuse, R11.reuse ;  /* 0x0000000e0a147219 */ /* 0x181fe4000000120b */
[----:B------:R-:W-:Y:S02]  /*0950*/  I2FP.F32.U32 R10, R7 ;  /* 0x00000007000a7245 */ /* 0x000fe40000201000 */
[----:B------:R-:W0:Y:S01]  /*0960*/  LDC R24, c[0x0][0x758] ;  /* 0x0001d600ff187b82 */ /* 0x000e220000000800 */
[----:B-1----:R-:W-:Y:S01]  /*0970*/  ISETP.NE.U32.AND P0, PT, R26, RZ, PT ;  /* 0x000000ff1a00720c */ /* 0x002fe20003f05070 */
[----:B---3--:R-:W-:Y:S01]  /*0980*/  IMAD.MOV R12, RZ, RZ, -R6 ;  /* 0x000000ffff0c7224 */ /* 0x008fe200078e0a06 */
[----:B------:R-:W-:Y:S01]  /*0990*/  SHF.R.U32.HI R11, RZ, R14, R11 ;  /* 0x0000000eff0b7219 */ /* 0x000fe2000001160b */
[----:B------:R-:W-:Y:S01]  /*09a0*/  FMUL R10, R10, UR4 ;  /* 0x000000040a0a7c20 */ /* 0x000fe20008400000 */
[----:B------:R-:W-:-:S03]  /*09b0*/  ISETP.NE.AND.EX P0, PT, R27, RZ, PT, P0 ;  /* 0x000000ff1b00720c */ /* 0x000fc60003f05300 */
[----:B------:R-:W1:Y:S01]  /*09c0*/  LDC R18, c[0x0][0x148] ;  /* 0x00005200ff127b82 */ /* 0x000e620000000800 */
[----:B--2---:R-:W-:-:S07]  /*09d0*/  IMAD R6, R9, R12, R8 ;  /* 0x0000000c09067224 */ /* 0x004fce00078e0208 */
[----:B------:R-:W2:Y:S01]  /*09e0*/  LDC R22, c[0x0][0x700] ;  /* 0x0001c000ff167b82 */ /* 0x000ea20000000800 */
[-CC-:B----4-:R-:W-:Y:S02]  /*09f0*/  SHF.R.U64 R28, R20, R16.reuse, R11.reuse ;  /* 0x00000010141c7219 */ /* 0x190fe4000000120b */
[----:B------:R-:W-:Y:S01]  /*0a00*/  SHF.R.U32.HI R9, RZ, R16, R11 ;  /* 0x00000010ff097219 */ /* 0x000fe2000001160b */
[----:B------:R-:W-:Y:S01]  /*0a10*/  IMAD.MOV.U32 R11, RZ, RZ, 0x1 ;  /* 0x00000001ff0b7424 */ /* 0x000fe200078e00ff */
[----:B------:R3:W4:Y:S03]  /*0a20*/  F2I.U32.TRUNC.NTZ R16, R10 ;  /* 0x0000000a00107305 */ /* 0x000726000020f000 */
[----:B------:R-:W1:Y:S01]  /*0a30*/  LDC R19, c[0x0][0x748] ;  /* 0x0001d200ff137b82 */ /* 0x000e620000000800 */
[-C--:B0-----:R-:W-:Y:S02]  /*0a40*/  SHF.L.U32 R8, R13, R24.reuse, RZ ;  /* 0x000000180d087219 */ /* 0x081fe400000006ff */
[----:B------:R-:W-:-:S02]  /*0a50*/  SHF.R.U64 R30, R28, R24, R9 ;  /* 0x000000181c1e7219 */ /* 0x000fc40000001209 */
[----:B------:R-:W-:Y:S02]  /*0a60*/  LOP3.LUT R15, RZ, R8, RZ, 0x33, !PT ;  /* 0x00000008ff0f7212 */ /* 0x000fe400078e33ff */
[-C--:B------:R-:W-:Y:S01]  /*0a70*/  SHF.R.U32.HI R9, RZ, R24.reuse, R9 ;  /* 0x00000018ff097219 */ /* 0x080fe20000011609 */
[----:B------:R-:W0:Y:S01]  /*0a80*/  LDC R21, c[0x0][0x738] ;  /* 0x0001ce00ff157b82 */ /* 0x000e220000000800 */
[----:B------:R-:W-:Y:S01]  /*0a90*/  SHF.L.U32 R14, R11, R24, RZ ;  /* 0x000000180b0e7219 */ /* 0x000fe200000006ff */
[----:B------:R-:W-:-:S06]  /*0aa0*/  IMAD.MOV.U32 R8, RZ, RZ, R30 ;  /* 0x000000ffff087224 */ /* 0x000fcc00078e001e */
[----:B------:R-:W0:Y:S01]  /*0ab0*/  LDC R23, c[0x0][0x710] ;  /* 0x0001c400ff177b82 */ /* 0x000e220000000800 */
[----:B---34-:R-:W-:Y:S05]  /*0ac0*/  @!P0 BRA `(.L_x_6) ;  /* 0x0000000000288947 */ /* 0x018fea0003800000 */
[----:B------:R-:W3:Y:S02]  /*0ad0*/  LDC R13, c[0x0][0x74c] ;  /* 0x0001d300ff0d7b82 */ /* 0x000ee40000000800 */
[----:B---3--:R-:W-:-:S05]  /*0ae0*/  IADD3 R13, P0, R30, R13, RZ ;  /* 0x0000000d1e0d7210 */ /* 0x008fca0007f1e0ff */
        /* <DEDUP_REMOVED lines=8> */
.L_x_6:
[----:B-1----:R-:W-:Y:S01]  /*0b70*/  SHF.R.U64 R8, R8, R19, R9 ;  /* 0x0000001308087219 */ /* 0x002fe20000001209 */
[----:B--2---:R-:W-:Y:S01]  /*0b80*/  VIADD R9, R22, 0xffffffff ;  /* 0xffffffff16097836 */ /* 0x004fe20000000000 */
[----:B------:R-:W-:Y:S01]  /*0b90*/  LOP3.LUT R15, R28, R15, RZ, 0xc0, !PT ;  /* 0x0000000f1c0f7212 */ /* 0x000fe200078ec0ff */
[----:B------:R-:W-:Y:S02]  /*0ba0*/  IMAD.MOV R16, RZ, RZ, -R16 ;  /* 0x000000ffff107224 */ /* 0x000fe400078e0a10 */
[----:B------:R-:W-:Y:S01]  /*0bb0*/  IMAD.MOV R10, RZ, RZ, -R8 ;  /* 0x000000ffff0a7224 */ /* 0x000fe200078e0a08 */
[----:B------:R-:W-:Y:S01]  /*0bc0*/  LOP3.LUT R9, R20, R9, RZ, 0xc0, !PT ;  /* 0x0000000914097212 */ /* 0x000fe200078ec0ff */
[----:B------:R-:W-:Y:S02]  /*0bd0*/  @P3 IMAD R6, R18, R16, R7 ;  /* 0x0000001012063224 */ /* 0x000fe400078e0207 */
[----:B------:R-:W-:Y:S02]  /*0be0*/  IMAD R15, R14, R8, R15 ;  /* 0x000000080e0f7224 */ /* 0x000fe400078e020f */
[----:B0-----:R-:W-:-:S02]  /*0bf0*/  IMAD R7, R10, R21, R30 ;  /* 0x000000150a077224 */ /* 0x001fc400078e021e */
[----:B------:R-:W-:Y:S02]  /*0c00*/  IMAD R6, R15, R23, R6 ;  /* 0x000000170f067224 */ /* 0x000fe400078e0206 */
[----:B------:R-:W-:Y:S02]  /*0c10*/  IMAD R7, R7, R22, R9 ;  /* 0x0000001607077224 */ /* 0x000fe400078e0209 */
[----:B------:R-:W-:Y:S02]  /*0c20*/  IMAD.MOV.U32 R10, RZ, RZ, 0x1 ;  /* 0x00000001ff0a7424 */ /* 0x000fe400078e00ff */
[----:B------:R-:W-:Y:S01]  /*0c30*/  IMAD.MOV.U32 R11, RZ, RZ, R25 ;  /* 0x000000ffff0b7224 */ /* 0x000fe200078e0019 */
[----:B------:R-:W-:Y:S02]  /*0c40*/  SEL R16, R7, R6, !P3 ;  /* 0x0000000607107207 */ /* 0x000fe40005800000 */
[----:B------:R-:W-:-:S07]  /*0c50*/  SEL R12, R6, R7, !P3 ;  /* 0x00000007060c7207 */ /* 0x000fce0005800000 */
.L_x_4:
[----:B------:R-:W-:-:S08]  /*0c60*/  NOP ;  /* 0x0000000000007918 */ /* 0x000fd00000000000 */
[----:B------:R-:W0:Y:S02]  /*0c70*/  USETMAXREG.TRY_ALLOC.CTAPOOL UP0, 0xe8 ;  /* 0x000000e8000079c8 */ /* 0x000e240008000600 */
[----:B0-----:R-:W-:-:S13]  /*0c80*/  PLOP3.LUT P0, PT, PT, PT, UP0, 0x80, 0x0 ;  /* 0x000000000000781c */ /* 0x001fda0003f0f008 */
[----:B------:R-:W-:Y:S05]  /*0c90*/  @!P0 BRA `(.L_x_4) ;  /* 0xfffffffc00f08947 */ /* 0x000fea000383ffff */
[----:B------:R-:W-:Y:S01]  /*0ca0*/  ULDC.64 UR4, c[0x0][0x698] ;  /* 0x0001a60000047ab9 */ /* 0x000fe20000000a00 */
[----:B------:R-:W-:Y:S01]  /*0cb0*/  ULDC.64 UR14, c[0x0][0x208] ;  /* 0x00008200000e7ab9 */ /* 0x000fe20000000a00 */
[----:B------:R-:W-:-:S04]  /*0cc0*/  ISETP.NE.U32.AND P0, PT, RZ, UR4, PT ;  /* 0x00000004ff007c0c */ /* 0x000fc8000bf05070 */
[----:B------:R-:W-:-:S13]  /*0cd0*/  ISETP.NE.AND.EX P0, PT, RZ, UR5, PT, P0 ;  /* 0x00000005ff007c0c */ /* 0x000fda000bf05300 */
[----:B------:R-:W-:Y:S05]  /*0ce0*/  @!P0 BRA `(.L_x_7) ;  /* 0x00000000001c8947 */ /* 0x000fea0003800000 */
[----:B------:R-:W0:Y:S02]  /*0cf0*/  LDC.64 R6, c[0x0][0x698] ;  /* 0x0001a600ff067b82 */ /* 0x000e240000000a00 */
[----:B0-----:R-:W2:Y:S02]  /*0d00*/  LDG.E.64 R6, desc[UR14][R6.64] ;  /* 0x0000000e06067981 */ /* 0x001ea4000c1e1b00 */
[----:B--2---:R-:W-:-:S04]  /*0d10*/  ISETP.NE.U32.AND P0, PT, R6, RZ, PT ;  /* 0x000000ff0600720c */ /* 0x004fc80003f05070 */
[----:B------:R-:W-:-:S13]  /*0d20*/  ISETP.NE.AND.EX P0, PT, R7, RZ, PT, P0 ;  /* 0x000000ff0700720c */ /* 0x000fda0003f05300 */
[----:B------:R-:W-:Y:S05]  /*0d30*/  @!P0 BRA `(.L_x_7) ;  /* 0x0000000000088947 */ /* 0x000fea0003800000 */
[----:B------:R0:W5:Y:S01]  /*0d40*/  LD.E R6, desc[UR14][R6.64] ;  /* 0x0000000e06067980 */ /* 0x000162000c101900 */
[----:B------:R-:W-:Y:S05]  /*0d50*/  BRA `(.L_x_8) ;  /* 0x0000000000207947 */ /* 0x000fea0003800000 */
.L_x_7:
[----:B------:R-:W-:Y:S02]  /*0d60*/  ULDC.64 UR4, c[0x0][0x688] ;  /* 0x0001a20000047ab9 */ /* 0x000fe40000000a00 */
[----:B------:R-:W-:-:S04]  /*0d70*/  ISETP.NE.U32.AND P0, PT, RZ, UR4, PT ;  /* 0x00000004ff007c0c */ /* 0x000fc8000bf05070 */
[----:B------:R-:W-:-:S13]  /*0d80*/  ISETP.NE.AND.EX P0, PT, RZ, UR5, PT, P0 ;  /* 0x00000005ff007c0c */ /* 0x000fda000bf05300 */
[----:B------:R-:W-:Y:S05]  /*0d90*/  @!P0 BRA `(.L_x_9) ;  /* 0x00000000000c8947 */ /* 0x000fea0003800000 */
[----:B------:R-:W0:Y:S02]  /*0da0*/  LDC.64 R6, c[0x0][0x688] ;  /* 0x0001a200ff067b82 */ /* 0x000e240000000a00 */
[----:B0-----:R1:W5:Y:S01]  /*0db0*/  LDG.E R6, desc[UR14][R6.64] ;  /* 0x0000000e06067981 */ /* 0x001362000c1e1900 */
[----:B------:R-:W-:Y:S05]  /*0dc0*/  BRA `(.L_x_8) ;  /* 0x0000000000047947 */ /* 0x000fea0003800000 */
.L_x_9:
[----:B------:R-:W2:Y:S02]  /*0dd0*/  LDC R6, c[0x0][0x680] ;  /* 0x0001a000ff067b82 */ /* 0x000ea40000000800 */
.L_x_8:
[----:B------:R-:W-:Y:S02]  /*0de0*/  ULDC.64 UR4, c[0x0][0x6a0] ;  /* 0x0001a80000047ab9 */ /* 0x000fe40000000a00 */
[----:B------:R-:W-:-:S04]  /*0df0*/  ISETP.NE.U32.AND P0, PT, RZ, UR4, PT ;  /* 0x00000004ff007c0c */ /* 0x000fc8000bf05070 */
[----:B------:R-:W-:-:S13]  /*0e00*/  ISETP.NE.AND.EX P0, PT, RZ, UR5, PT, P0 ;  /* 0x00000005ff007c0c */ /* 0x000fda000bf05300 */
[----:B------:R-:W-:Y:S05]  /*0e10*/  @!P0 BRA `(.L_x_10) ;  /* 0x00000000001c8947 */ /* 0x000fea0003800000 */
[----:B------:R-:W3:Y:S02]  /*0e20*/  LDC.64 R8, c[0x0][0x6a0] ;  /* 0x0001a800ff087b82 */ /* 0x000ee40000000a00 */
[----:B---3--:R-:W3:Y:S02]  /*0e30*/  LDG.E.64 R8, desc[UR14][R8.64] ;  /* 0x0000000e08087981 */ /* 0x008ee4000c1e1b00 */
[----:B---3--:R-:W-:-:S04]  /*0e40*/  ISETP.NE.U32.AND P0, PT, R8, RZ, PT ;  /* 0x000000ff0800720c */ /* 0x008fc80003f05070 */
[----:B------:R-:W-:-:S13]  /*0e50*/  ISETP.NE.AND.EX P0, PT, R9, RZ, PT, P0 ;  /* 0x000000ff0900720c */ /* 0x000fda0003f05300 */
[----:B------:R-:W-:Y:S05]  /*0e60*/  @!P0 BRA `(.L_x_10) ;  /* 0x0000000000088947 */ /* 0x000fea0003800000 */
[----:B01----:R0:W5:Y:S01]  /*0e70*/  LD.E R7, desc[UR14][R8.64] ;  /* 0x0000000e08077980 */ /* 0x003162000c101900 */
[----:B------:R-:W-:Y:S05]  /*0e80*/  BRA `(.L_x_11) ;  /* 0x0000000000207947 */ /* 0x000fea0003800000 */
.L_x_10:
[----:B------:R-:W-:Y:S02]  /*0e90*/  ULDC.64 UR4, c[0x0][0x690] ;  /* 0x0001a40000047ab9 */ /* 0x000fe40000000a00 */
[----:B------:R-:W-:-:S04]  /*0ea0*/  ISETP.NE.U32.AND P0, PT, RZ, UR4, PT ;  /* 0x00000004ff007c0c */ /* 0x000fc8000bf05070 */
[----:B------:R-:W-:-:S13]  /*0eb0*/  ISETP.NE.AND.EX P0, PT, RZ, UR5, PT, P0 ;  /* 0x00000005ff007c0c */ /* 0x000fda000bf05300 */
[----:B------:R-:W-:Y:S05]  /*0ec0*/  @!P0 BRA `(.L_x_12) ;  /* 0x00000000000c8947 */ /* 0x000fea0003800000 */
[----:B------:R-:W0:Y:S02]  /*0ed0*/  LDC.64 R8, c[0x0][0x690] ;  /* 0x0001a400ff087b82 */ /* 0x000e240000000a00 */
[----:B01----:R1:W5:Y:S01]  /*0ee0*/  LDG.E R7, desc[UR14][R8.64] ;  /* 0x0000000e08077981 */ /* 0x003362000c1e1900 */
[----:B------:R-:W-:Y:S05]  /*0ef0*/  BRA `(.L_x_11) ;  /* 0x0000000000047947 */ /* 0x000fea0003800000 */
.L_x_12:
[----:B01----:R-:W3:Y:S02]  /*0f00*/  LDC R7, c[0x0][0x684] ;  /* 0x0001a100ff077b82 */ /* 0x003ee40000000800 */
.L_x_11:
[----:B------:R-:W-:-:S13]  /*0f10*/  LOP3.LUT P0, RZ, R10, 0xff, RZ, 0xc0, !PT ;  /* 0x000000ff0aff7812 */ /* 0x000fda000780c0ff */
[----:B------:R-:W-:Y:S05]  /*0f20*/  @!P0 EXIT ;  /* 0x000000000000894d */ /* 0x000fea0003800000 */
[----:B------:R-:W-:Y:S01]  /*0f30*/  ULDC UR4, c[0x0][0x28c] ;  /* 0x0000a30000047ab9 */ /* 0x000fe20000000800 */
[----:B------:R-:W-:Y:S01]  /*0f40*/  LOP3.LUT R60, R4, 0x1, RZ, 0xfc, !PT ;  /* 0x00000001043c7812 */ /* 0x000fe200078efcff */
[----:B------:R-:W-:-:S04]  /*0f50*/  UIADD3 UR4, UR4, 0x7f, URZ ;  /* 0x0000007f04047890 */ /* 0x000fc8000fffe03f */
[----:B------:R-:W-:-:S04]  /*0f60*/  USHF.R.S32.HI UR5, URZ, 0x1f, UR4 ;  /* 0x0000001f3f057899 */ /* 0x000fc80008011404 */
[----:B------:R-:W-:-:S03]  /*0f70*/  ULEA.HI UR5, UR5, UR4, URZ, 0x7 ;  /* 0x0000000405057291 */ /* 0x000fc6000f8f383f */
[----:B------:R-:W-:Y:S01]  /*0f80*/  UMOV UR4, URZ ;  /* 0x0000003f00047c82 */ /* 0x000fe20008000000 */
[----:B------:R-:W-:-:S03]  /*0f90*/  USHF.R.S32.HI UR6, URZ, 0x7, UR5 ;  /* 0x000000073f067899 */ /* 0x000fc60008011405 */
[----:B------:R-:W-:-:S09]  /*0fa0*/  UMOV UR5, URZ ;  /* 0x0000003f00057c82 */ /* 0x000fd20008000000 */
.L_x_85:
[----:B01----:R-:W-:Y:S02]  /*0fb0*/  LOP3.LUT R8, R2, 0x80, RZ, 0xc0, !PT ;  /* 0x0000008002087812 */ /* 0x003fe400078ec0ff */
[----:B------:R-:W-:Y:S02]  /*0fc0*/  CS2R R54, SRZ ;  /* 0x0000000000367805 */ /* 0x000fe4000001ff00 */
[----:B------:R-:W-:Y:S02]  /*0fd0*/  CS2R R24, SRZ ;  /* 0x0000000000187805 */ /* 0x000fe4000001ff00 */
[----:B------:R-:W-:Y:S02]  /*0fe0*/  CS2R R26, SRZ ;  /* 0x00000000001a7805 */ /* 0x000fe4000001ff00 */
[----:B------:R-:W-:Y:S02]  /*0ff0*/  SHF.R.U32.HI R9, RZ, 0x7, R8 ;  /* 0x00000007ff097819 */ /* 0x000fe40000011608 */
[----:B------:R-:W-:-:S02]  /*1000*/  CS2R R28, SRZ ;  /* 0x00000000001c7805 */ /* 0x000fc4000001ff00 */
[----:B------:R-:W-:Y:S02]  /*1010*/  VIMNMX R8, RZ, UR6, PT ;  /* 0x00000006ff087c48 */ /* 0x000fe4000bfe0100 */
[----:B------:R-:W-:Y:S02]  /*1020*/  CS2R R30, SRZ ;  /* 0x00000000001e7805 */ /* 0x000fe4000001ff00 */
[----:B------:R-:W-:Y:S02]  /*1030*/  CS2R R32, SRZ ;  /* 0x0000000000207805 */ /* 0x000fe4000001ff00 */
[----:B------:R-:W-:Y:S01]  /*1040*/  CS2R R34, SRZ ;  /* 0x0000000000227805 */ /* 0x000fe2000001ff00 */
[----:B------:R-:W0:Y:S01]  /*1050*/  SHFL.IDX PT, R9, R9, RZ, 0x1f ;  /* 0x00001fff09097589 */ /* 0x000e2200000e0000 */
[----:B------:R-:W-:Y:S02]  /*1060*/  IADD3 R8, -R8, UR6, RZ ;  /* 0x0000000608087c10 */ /* 0x000fe4000fffe1ff */
[----:B------:R-:W-:-:S02]  /*1070*/  CS2R R36, SRZ ;  /* 0x0000000000247805 */ /* 0x000fc4000001ff00 */
[----:B------:R-:W-:Y:S02]  /*1080*/  CS2R R38, SRZ ;  /* 0x0000000000267805 */ /* 0x000fe4000001ff00 */
[----:B------:R-:W-:Y:S02]  /*1090*/  CS2R R40, SRZ ;  /* 0x0000000000287805 */ /* 0x000fe4000001ff00 */
[----:B------:R-:W-:Y:S02]  /*10a0*/  ISETP.GE.AND P0, PT, R8, 0x1, PT ;  /* 0x000000010800780c */ /* 0x000fe40003f06270 */
[----:B------:R-:W-:Y:S02]  /*10b0*/  CS2R R42, SRZ ;  /* 0x00000000002a7805 */ /* 0x000fe4000001ff00 */
[----:B------:R-:W-:Y:S02]  /*10c0*/  CS2R R44, SRZ ;  /* 0x00000000002c7805 */ /* 0x000fe4000001ff00 */
[----:B------:R-:W-:-:S02]  /*10d0*/  CS2R R46, SRZ ;  /* 0x00000000002e7805 */ /* 0x000fc4000001ff00 */
[----:B------:R-:W-:Y:S02]  /*10e0*/  CS2R R48, SRZ ;  /* 0x0000000000307805 */ /* 0x000fe4000001ff00 */
[----:B------:R-:W-:Y:S02]  /*10f0*/  CS2R R50, SRZ ;  /* 0x0000000000327805 */ /* 0x000fe4000001ff00 */
[----:B------:R-:W-:Y:S02]  /*1100*/  CS2R R52, SRZ ;  /* 0x0000000000347805 */ /* 0x000fe4000001ff00 */
[----:B0-----:R-:W-:Y:S01]  /*1110*/  R2UR UR7, R9 ;  /* 0x00000000090772ca */ /* 0x001fe200000e0000 */
[----:B---3-5:R-:W-:-:S14]  /*1120*/  @!P0 BRA `(.L_x_13) ;  /* 0x0000000400608947 */ /* 0x028fdc0003800000 */
[----:B------:R-:W0:Y:S01]  /*1130*/  S2UR UR10, SR_CgaCtaId ;  /* 0x00000000000a79c3 */ /* 0x000e220000008800 */
[----:B------:R-:W-:Y:S01]  /*1140*/  ULEA.HI UR8, UR7, UR7, URZ, 0x1 ;  /* 0x0000000707087291 */ /* 0x000fe2000f8f083f */
[----:B------:R-:W-:Y:S01]  /*1150*/  IMAD.U32 R15, RZ, RZ, UR4 ;  /* 0x00000004ff0f7e24 */ /* 0x000fe2000f8e00ff */
[----:B------:R-:W-:Y:S01]  /*1160*/  UMOV UR9, 0x400 ;  /* 0x0000040000097882 */ /* 0x000fe20000000000 */
[----:B------:R-:W-:Y:S02]  /*1170*/  UPLOP3.LUT UP0, UPT, UPT, UPT, UPT, 0x40, 0x0 ;  /* 0x000000000000789c */ /* 0x000fe40003f0e870 */
[----:B------:R-:W-:Y:S01]  /*1180*/  ULOP3.LUT UR8, UR8, 0x7fffe, URZ, 0xc0, !UPT ;  /* 0x0007fffe08087892 */ /* 0x000fe2000f8ec03f */
[----:B------:R-:W-:Y:S01]  /*1190*/  UMOV UR12, UR5 ;  /* 0x00000005000c7c82 */ /* 0x000fe20008000000 */
[----:B------:R-:W-:Y:S02]  /*11a0*/  UMOV UR13, UR5 ;  /* 0x00000005000d7c82 */ /* 0x000fe40008000000 */
[----:B------:R-:W-:-:S02]  /*11b0*/  UIADD3 UR8, UR7, -UR8, URZ ;  /* 0x8000000807087290 */ /* 0x000fc4000fffe03f */
[----:B0-----:R-:W-:-:S04]  /*11c0*/  ULEA UR9, UR10, UR9, 0x18 ;  /* 0x000000090a097291 */ /* 0x001fc8000f8ec03f */
[----:B------:R-:W-:-:S04]  /*11d0*/  ULEA UR8, UR8, UR9, 0xd ;  /* 0x0000000908087291 */ /* 0x000fc8000f8e683f */
[----:B------:R-:W-:-:S04]  /*11e0*/  UIADD3 UR8, UR8, 0x180, URZ ;  /* 0x0000018008087890 */ /* 0x000fc8000fffe03f */
[----:B------:R-:W-:-:S04]  /*11f0*/  USHF.R.U32.HI UR8, URZ, 0x4, UR8 ;  /* 0x000000043f087899 */ /* 0x000fc80008011608 */
[----:B------:R-:W-:-:S12]  /*1200*/  ULOP3.LUT UR7, UR8, 0x3fff, URZ, 0xc0, !UPT ;  /* 0x00003fff08077892 */ /* 0x000fd8000f8ec03f */
.L_x_20:
[----:B------:R-:W-:-:S13]  /*1210*/  ISETP.NE.AND P1, PT, R60, 0x3, PT ;  /* 0x000000033c00780c */ /* 0x000fda0003f25270 */
[----:B01----:R-:W-:Y:S05]  /*1220*/  @!P1 BRA `(.L_x_14) ;  /* 0x0000000000049947 */ /* 0x003fea0003800000 */
[----:B------:R-:W-:Y:S01]  /*1230*/  BPT.TRAP 0x1 ;  /* 0x000000040000795c */ /* 0x000fe20000300000 */
.L_x_14:
[----:B------:R-:W0:Y:S01]  /*1240*/  S2UR UR9, SR_CgaCtaId ;  /* 0x00000000000979c3 */ /* 0x000e220000008800 */
[----:B------:R-:W-:Y:S01]  /*1250*/  UMOV UR8, 0x400 ;  /* 0x0000040000087882 */ /* 0x000fe20000000000 */
[----:B------:R-:W-:Y:S01]  /*1260*/  SHF.L.U32 R13, R15, 0x1f, RZ ;  /* 0x0000001f0f0d7819 */ /* 0x000fe200000006ff */
[----:B0-----:R-:W-:-:S04]  /*1270*/  ULEA UR18, UR9, UR8, 0x18 ;  /* 0x0000000809127291 */ /* 0x001fc8000f8ec03f */
[----:B------:R-:W-:-:S09]  /*1280*/  ULEA UR8, UR12, UR18, 0x3 ;  /* 0x000000120c087291 */ /* 0x000fd2000f8e183f */
[----:B------:R0:W1:Y:S01]  /*1290*/  SYNCS.PHASECHK.TRANS64.TRYWAIT P0, [UR8], R13 ;  /* 0x0000000dff0075a7 */ /* 0x0000620008000148 */
[----:B------:R-:W-:Y:S05]  /*12a0*/  @!P1 BRA `(.L_x_15) ;  /* 0x0000000000049947 */ /* 0x000fea0003800000 */
[----:B------:R-:W-:Y:S01]  /*12b0*/  BPT.TRAP 0x1 ;  /* 0x000000040000795c */ /* 0x000fe20000300000 */
.L_x_15:
[C---:B------:R-:W-:Y:S02]  /*12c0*/  IMAD.SHL.U32 R9, R2.reuse, 0x40, RZ ;  /* 0x0000004002097824 */ /* 0x040fe400078e00ff */
[C---:B------:R-:W-:Y:S02]  /*12d0*/  IMAD.SHL.U32 R10, R2.reuse, 0x400, RZ ;  /* 0x00000400020a7824 */ /* 0x040fe400078e00ff */
[----:B------:R-:W-:Y:S01]  /*12e0*/  IMAD.SHL.U32 R14, R2, 0x20, RZ ;  /* 0x00000020020e7824 */ /* 0x000fe200078e00ff */
[----:B------:R-:W-:-:S04]  /*12f0*/  LOP3.LUT R9, R9, 0x3800, RZ, 0xc0, !PT ;  /* 0x0000380009097812 */ /* 0x000fc800078ec0ff */
[----:B------:R-:W-:Y:S01]  /*1300*/  LOP3.LUT R9, R9, 0x400, R10, 0xf8, !PT ;  /* 0x0000040009097812 */ /* 0x000fe200078ef80a */
[----:B------:R-:W-:-:S03]  /*1310*/  IMAD.U32 R10, RZ, RZ, UR12 ;  /* 0x0000000cff0a7e24 */ /* 0x000fc6000f8e00ff */
[----:B------:R-:W-:-:S04]  /*1320*/  LOP3.LUT R9, R9, 0x380, R14, 0xf8, !PT ;  /* 0x0000038009097812 */ /* 0x000fc800078ef80e */
[----:B------:R-:W-:-:S05]  /*1330*/  SHF.R.U32.HI R9, RZ, 0x3, R9 ;  /* 0x00000003ff097819 */ /* 0x000fca0000011609 */
[----:B------:R-:W-:Y:S01]  /*1340*/  IMAD R9, R10, 0x800, R9 ;  /* 0x000008000a097824 */ /* 0x000fe200078e0209 */
[----:B-1----:R-:W-:Y:S06]  /*1350*/  @P0 BRA `(.L_x_16) ;  /* 0x0000000000080947 */ /* 0x002fec0003800000 */
[----:B------:R-:W1:Y:S02]  /*1360*/  SYNCS.PHASECHK.TRANS64.TRYWAIT P0, [UR8], R13 ;  /* 0x0000000dff0075a7 */ /* 0x000e640008000148 */
[----:B-1----:R-:W-:Y:S05]  /*1370*/  @!P0 BRA `(.L_x_17) ;  /* 0x0000004800f88947 */ /* 0x002fea0003800000 */
.L_x_16:
[----:B------:R-:W4:Y:S01]  /*1380*/  LDS.128 R56, [R9+UR18+0x30180] ;  /* 0x0301801209387984 */ /* 0x000f220008000c00 */
[----:B------:R-:W-:Y:S02]  /*1390*/  UIADD3 UR8, UR18, 0x18180, URZ ;  /* 0x0001818012087890 */ /* 0x000fe4000fffe03f */
[----:B------:R-:W-:Y:S02]  /*13a0*/  ULOP3.LUT UR16, UR7, 0x10000, URZ, 0xfc, !UPT ;  /* 0x0001000007107892 */ /* 0x000fe4000f8efc3f */
[----:B------:R-:W-:Y:S02]  /*13b0*/  USHF.R.U32.HI UR8, URZ, 0x4, UR8 ;  /* 0x000000043f087899 */ /* 0x000fe40008011608 */
[----:B------:R-:W-:Y:S02]  /*13c0*/  ULEA UR16, UR12, UR16, 0xa ;  /* 0x000000100c107291 */ /* 0x000fe4000f8e503f */
[----:B------:R-:W-:Y:S01]  /*13d0*/  ULOP3.LUT UR8, UR8, 0x3fff, URZ, 0xc0, !UPT ;  /* 0x00003fff08087892 */ /* 0x000fe2000f8ec03f */
[----:B------:R-:W-:Y:S01]  /*13e0*/  UMOV UR9, 0x40000040 ;  /* 0x4000004000097882 */ /* 0x000fe20000000000 */
[----:B------:R-:W-:-:S02]  /*13f0*/  UMOV UR11, 0x40000040 ;  /* 0x40000040000b7882 */ /* 0x000fc40000000000 */
[----:B------:R-:W-:-:S04]  /*1400*/  ULOP3.LUT UR8, UR8, 0x10000, URZ, 0xfc, !UPT ;  /* 0x0001000008087892 */ /* 0x000fc8000f8efc3f */
[----:B------:R-:W-:-:S03]  /*1410*/  ULEA UR17, UR12, UR8, 0xa ;  /* 0x000000080c117291 */ /* 0x000fc6000f8e503f */
[----:B------:R-:W-:-:S04]  /*1420*/  UMOV UR8, UR16 ;  /* 0x0000001000087c82 */ /* 0x000fc80008000000 */
[----:B------:R-:W-:Y:S01]  /*1430*/  UMOV UR10, UR17 ;  /* 0x00000011000a7c82 */ /* 0x000fe20008000000 */
[----:B----4-:R-:W-:-:S06]  /*1440*/  WARPGROUP.ARRIVE ;  /* 0x00000000000079c5 */ /* 0x010fcc0000000000 */
[----:B------:R-:W-:Y:S01]  /*1450*/  HGMMA.SP.64x64x32.F32.BF16 R24, gdesc[UR8], R24, UP0, R56, 0x0 ;  /* 0x08e03800081879f0 */ /* 0x000fe2000bf01a18 */
[----:B------:R-:W-:Y:S02]  /*1460*/  UIADD3 UR8, UR16, 0x2, URZ ;  /* 0x0000000210087890 */ /* 0x000fe4000fffe03f */
[----:B------:R-:W-:Y:S01]  /*1470*/  UIADD3 UR10, UR17, 0x4, URZ ;  /* 0x00000004110a7890 */ /* 0x000fe2000fffe03f */
[----:B------:R-:W-:Y:S01]  /*1480*/  UMOV UR9, 0x40000040 ;  /* 0x4000004000097882 */ /* 0x000fe20000000000 */
[----:B------:R-:W-:-:S07]  /*1490*/  UMOV UR11, 0x40000040 ;  /* 0x40000040000b7882 */ /* 0x000fce0000000000 */
[----:B------:R-:W-:Y:S01]  /*14a0*/  HGMMA.SP.64x64x32.F32.BF16 R24, gdesc[UR8], R24, R57, 0x0 ;  /* 0x08e03900081879f0 */ /* 0x000fe20008701a18 */
        /* <DEDUP_REMOVED lines=9> */
[----:B------:R-:W-:Y:S03]  /*1540*/  HGMMA.SP.64x64x32.F32.BF16 R24, gdesc[UR8], R24, R59, 0x0, gsb0 ;  /* 0x08e03b00081879f0 */ /* 0x000fe60008001a18 */
[----:B------:R-:W-:Y:S02]  /*1550*/  WARPGROUP.DEPBAR.LE gsb0, 0x0 ;  /* 0x00008000000079c5 */ /* 0x000fe40000010000 */
[----:B------:R-:W-:Y:S05]  /*1560*/  @!P1 BRA `(.L_x_18) ;  /* 0x0000000000049947 */ /* 0x000fea0003800000 */
[----:B------:R-:W-:Y:S01]  /*1570*/  BPT.TRAP 0x1 ;  /* 0x000000040000795c */ /* 0x000fe20000300000 */
.L_x_18:
[----:B------:R-:W-:Y:S01]  /*1580*/  ULEA UR8, UR13, UR18, 0x3 ;  /* 0x000000120d087291 */ /* 0x000fe2000f8e183f */
[----:B------:R-:W-:-:S03]  /*1590*/  ISETP.GT.U32.AND P0, PT, R4, 0x1, PT ;  /* 0x000000010400780c */ /* 0x000fc60003f04070 */
[----:B------:R-:W-:-:S04]  /*15a0*/  UIADD3 UR8, UR8, 0x30, URZ ;  /* 0x0000003008087890 */ /* 0x000fc8000fffe03f */
[----:B------:R-:W-:-:S09]  /*15b0*/  UPRMT UR8, URZ, 0x654, UR8 ;  /* 0x000006543f087896 */ /* 0x000fd20008000008 */
[----:B------:R-:W-:Y:S01]  /*15c0*/  SYNCS.ARRIVE.TRANS64.RED.A1T0 RZ, [UR8], RZ ;  /* 0x000000ffffff79a7 */ /* 0x000fe20008100408 */
[----:B------:R-:W-:Y:S05]  /*15d0*/  @P0 BRA `(.L_x_19) ;  /* 0x0000000000040947 */ /* 0x000fea0003800000 */
[----:B------:R-:W-:Y:S01]  /*15e0*/  BPT.TRAP 0x1 ;  /* 0x000000040000795c */ /* 0x000fe20000300000 */
.L_x_19:
[----:B------:R-:W-:Y:S01]  /*15f0*/  UIADD3 UR12, UR12, 0x1, URZ ;  /* 0x000000010c0c7890 */ /* 0x000fe2000fffe03f */
[C---:B------:R-:W-:Y:S01]  /*1600*/  ISETP.GT.AND P0, PT, R8.reuse, 0x1, PT ;  /* 0x000000010800780c */ /* 0x040fe20003f04270 */
[----:B------:R-:W-:Y:S01]  /*1610*/  UIADD3 UR13, UR13, 0x1, URZ ;  /* 0x000000010d0d7890 */ /* 0x000fe2000fffe03f */
[----:B------:R-:W-:Y:S01]  /*1620*/  VIADD R8, R8, 0xffffffff ;  /* 0xffffffff08087836 */ /* 0x000fe20000000000 */
[----:B------:R-:W-:Y:S02]  /*1630*/  UISETP.NE.AND UP0, UPT, UR12, 0x6, UPT ;  /* 0x000000060c00788c */ /* 0x000fe4000bf05270 */
[----:B------:R-:W-:Y:S02]  /*1640*/  UISETP.NE.AND UP1, UPT, UR13, 0x6, UPT ;  /* 0x000000060d00788c */ /* 0x000fe4000bf25270 */
[----:B------:R-:W-:Y:S02]  /*1650*/  USEL UR8, URZ, 0x1, UP0 ;  /* 0x000000013f087887 */ /* 0x000fe40008000000 */
[----:B------:R-:W-:-:S02]  /*1660*/  USEL UR12, UR12, URZ, UP0 ;  /* 0x0000003f0c0c7287 */ /* 0x000fc40008000000 */
[----:B------:R-:W-:Y:S02]  /*1670*/  USEL UR13, UR13, URZ, UP1 ;  /* 0x0000003f0d0d7287 */ /* 0x000fe40008800000 */
[----:B------:R-:W-:Y:S01]  /*1680*/  UPLOP3.LUT UP0, UPT, UPT, UPT, UPT, 0x80, 0x0 ;  /* 0x000000000000789c */ /* 0x000fe20003f0f070 */
[----:B------:R-:W-:Y:S01]  /*1690*/  LOP3.LUT R15, R15, UR8, RZ, 0x3c, !PT ;  /* 0x000000080f0f7c12 */ /* 0x000fe2000f8e3cff */
[----:B------:R-:W-:Y:S09]  /*16a0*/  @P0 BRA `(.L_x_20) ;  /* 0xfffffff800d80947 */ /* 0x000ff2000383ffff */
.L_x_13:
[----:B------:R-:W4:Y:S01]  /*16b0*/  LDC R18, c[0x0][0x288] ;  /* 0x0000a200ff127b82 */ /* 0x000f220000000800 */
[----:B------:R-:W-:Y:S01]  /*16c0*/  LOP3.LUT R8, R2, 0x60, RZ, 0xc0, !PT ;  /* 0x0000006002087812 */ /* 0x000fe200078ec0ff */
[----:B------:R-:W-:Y:S01]  /*16d0*/  IMAD.SHL.U32 R19, R16, 0x40, RZ ;  /* 0x0000004010137824 */ /* 0x000fe200078e00ff */
[----:B------:R-:W-:Y:S01]  /*16e0*/  SHF.R.U32.HI R9, RZ, 0x2, R2 ;  /* 0x00000002ff097819 */ /* 0x000fe20000011602 */
[----:B------:R-:W-:Y:S01]  /*16f0*/  UIADD3 UR5, UR6, UR5, URZ ;  /* 0x0000000506057290 */ /* 0x000fe2000fffe03f */
[----:B------:R-:W-:Y:S01]  /*1700*/  SHF.R.U32.HI R8, RZ, 0x5, R8 ;  /* 0x00000005ff087819 */ /* 0x000fe20000011608 */
[----:B------:R-:W-:Y:S01]  /*1710*/  IMAD.SHL.U32 R14, R12, 0x80, RZ ;  /* 0x000000800c0e7824 */ /* 0x000fe200078e00ff */
[----:B------:R-:W-:Y:S01]  /*1720*/  LOP3.LUT R9, R9, 0x7, RZ, 0xc0, !PT ;  /* 0x0000000709097812 */ /* 0x000fe200078ec0ff */
[----:B------:R-:W-:Y:S01]  /*1730*/  UISETP.GT.U32.AND UP0, UPT, UR5, 0x5, UPT ;  /* 0x000000050500788c */ /* 0x000fe2000bf04070 */
[----:B01----:R-:W-:Y:S01]  /*1740*/  SHF.R.U32.HI R13, RZ, 0x1, R2 ;  /* 0x00000001ff0d7819 */ /* 0x003fe20000011602 */
[----:B------:R-:W-:Y:S01]  /*1750*/  IMAD.SHL.U32 R10, R8, 0x10, RZ ;  /* 0x00000010080a7824 */ /* 0x000fe200078e00ff */
[----:B------:R-:W-:Y:S01]  /*1760*/  SHF.R.S32.HI R20, RZ, 0x1f, R11 ;  /* 0x0000001fff147819 */ /* 0x000fe2000001140b */
[----:B------:R-:W-:Y:S01]  /*1770*/  ULDC UR12, c[0x0][0x284] ;  /* 0x0000a100000c7ab9 */ /* 0x000fe20000000800 */
[----:B------:R-:W-:Y:S01]  /*1780*/  ULDC.64 UR10, c[0x0][0x6d0] ;  /* 0x0001b400000a7ab9 */ /* 0x000fe20000000a00 */
[----:B------:R-:W-:Y:S01]  /*1790*/  UISETP.LT.U32.AND UP0, UPT, UR6, 0x6, UP0 ;  /* 0x000000060600788c */ /* 0x000fe20008701070 */
[--C-:B------:R-:W-:Y:S01]  /*17a0*/  LOP3.LUT R10, R10, 0xfffffff0, R9.reuse, 0xe2, !PT ;  /* 0xfffffff00a0a7812 */ /* 0x100fe200078ee209 */
[----:B------:R-:W-:Y:S01]  /*17b0*/  IMAD R9, R8, -0x10, -R9 ;  /* 0xfffffff008097824 */ /* 0x000fe200078e0a09 */
[----:B------:R-:W-:Y:S01]  /*17c0*/  LOP3.LUT R8, R3, 0x1, RZ, 0xc0, !PT ;  /* 0x0000000103087812 */ /* 0x000fe200078ec0ff */
[----:B------:R-:W-:Y:S01]  /*17d0*/  UISETP.GE.U32.AND UP1, UPT, UR6, 0x6, UPT ;  /* 0x000000060600788c */ /* 0x000fe2000bf26070 */
[----:B------:R-:W-:Y:S01]  /*17e0*/  LOP3.LUT R13, R10, 0x40, R13, 0xf8, !PT ;  /* 0x000000400a0d7812 */ /* 0x000fe200078ef80d */
[----:B------:R-:W-:Y:S01]  /*17f0*/  UIMAD.WIDE.U32 UR8, UR5, -0x55555555, URZ ;  /* 0xaaaaaaab050878a5 */ /* 0x000fe2000f8e003f */
[----:B------:R-:W-:Y:S01]  /*1800*/  LOP3.LUT R10, R2, 0x3, RZ, 0xc0, !PT ;  /* 0x00000003020a7812 */ /* 0x000fe200078ec0ff */
[----:B------:R-:W-:Y:S01]  /*1810*/  IMAD R17, R8, -0x40, R9 ;  /* 0xffffffc008117824 */ /* 0x000fe200078e0209 */
[----:B------:R-:W-:Y:S01]  /*1820*/  LOP3.LUT R12, R13, R14, RZ, 0xfc, !PT ;  /* 0x0000000e0d0c7212 */ /* 0x000fe200078efcff */
[----:B------:R-:W-:Y:S01]  /*1830*/  IMAD R8, R20, UR10, RZ ;  /* 0x0000000a14087c24 */ /* 0x000fe2000f8e02ff */
[----:B----4-:R-:W-:Y:S01]  /*1840*/  ISETP.GE.AND P0, PT, R19, R18, PT ;  /* 0x000000121300720c */ /* 0x010fe20003f06270 */
[----:B------:R-:W-:Y:S01]  /*1850*/  USEL UR7, URZ, 0x1, !UP0 ;  /* 0x000000013f077887 */ /* 0x000fe2000c000000 */
[----:B------:R-:W-:Y:S01]  /*1860*/  SHF.R.S32.HI R13, RZ, 0x1f, R12 ;  /* 0x0000001fff0d7819 */ /* 0x000fe2000001140c */
[C---:B------:R-:W-:Y:S01]  /*1870*/  IMAD R15, R11.reuse, UR11, R8 ;  /* 0x0000000b0b0f7c24 */ /* 0x040fe2000f8e0208 */
[----:B------:R-:W-:Y:S01]  /*1880*/  ISETP.GE.OR P0, PT, R14, UR12, P0 ;  /* 0x0000000c0e007c0c */ /* 0x000fe20008706670 */
[----:B------:R-:W-:Y:S01]  /*1890*/  USHF.R.U32.HI UR8, URZ, 0x2, UR9 ;  /* 0x000000023f087899 */ /* 0x000fe20008011609 */
[----:B------:R-:W-:Y:S01]  /*18a0*/  IMAD R10, R10, -0x2, R18 ;  /* 0xfffffffe0a0a7824 */ /* 0x000fe200078e0212 */
[----:B------:R-:W-:Y:S01]  /*18b0*/  ULOP3.LUT UR4, UR4, UR7, URZ, 0x3c, !UPT ;  /* 0x0000000704047292 */ /* 0x000fe2000f8e3c3f */
[----:B------:R-:W-:Y:S01]  /*18c0*/  IMAD.WIDE.U32 R8, R11, UR10, R12 ;  /* 0x0000000a0b087c25 */ /* 0x000fe2000f8e000c */
[----:B------:R-:W-:Y:S01]  /*18d0*/  UIMAD UR5, UR8, -0x6, UR5 ;  /* 0xfffffffa080578a4 */ /* 0x000fe2000f8e0205 */
[----:B------:R-:W-:-:S02]  /*18e0*/  WARPGROUP.DEPBAR.LE gsb0, 0x0 ;  /* 0x00008000000079c5 */ /* 0x000fc40000010000 */
[----:B------:R-:W-:Y:S01]  /*18f0*/  IMAD.IADD R15, R9, 0x1, R15 ;  /* 0x00000001090f7824 */ /* 0x000fe200078e020f */
[----:B------:R-:W-:Y:S01]  /*1900*/  @UP1 ULOP3.LUT UR4, UR4, 0x1, UR8, 0x78, !UPT ;  /* 0x0000000104041892 */ /* 0x000fe2000f8e7808 */
[----:B------:R-:W-:Y:S01]  /*1910*/  IADD3 R9, -R14, UR12, R17 ;  /* 0x0000000c0e097c10 */ /* 0x000fe2000fffe111 */
[----:B------:R-:W-:Y:S02]  /*1920*/  IMAD.MOV.U32 R14, RZ, RZ, R8 ;  /* 0x000000ffff0e7224 */ /* 0x000fe400078e0008 */
[----:B------:R-:W-:Y:S02]  /*1930*/  IMAD.IADD R10, R10, 0x1, -R19 ;  /* 0x000000010a0a7824 */ /* 0x000fe400078e0a13 */
[----:B------:R-:W-:Y:S01]  /*1940*/  IMAD.MOV.U32 R8, RZ, RZ, -0x1 ;  /* 0xffffffffff087424 */ /* 0x000fe200078e00ff */
[----:B------:R-:W-:Y:S06]  /*1950*/  @P0 BRA `(.L_x_21) ;  /* 0x0000002400900947 */ /* 0x000fec0003800000 */
[----:B------:R-:W0:Y:S01]  /*1960*/  LDC.64 R62, c[0x0][0x6c8] ;  /* 0x0001b200ff3e7b82 */ /* 0x000e220000000a00 */
[----:B------:R-:W-:Y:S01]  /*1970*/  IMAD.WIDE R16, R16, 0x40, RZ ;  /* 0x0000004010107825 */ /* 0x000fe200078e02ff */
[----:B---3-5:R-:W-:Y:S01]  /*1980*/  FSETP.NEU.AND P1, PT, R7, RZ, PT ;  /* 0x000000ff0700720b */ /* 0x028fe20003f2d000 */
[----:B------:R-:W-:Y:S01]  /*1990*/  BSSY B0, `(.L_x_21) ;  /* 0x0000260000007945 */ /* 0x000fe20003800000 */
[----:B------:R-:W-:Y:S01]  /*19a0*/  ISETP.GT.AND P0, PT, R10, RZ, PT ;  /* 0x000000ff0a00720c */ /* 0x000fe20003f04270 */
[----:B------:R-:W-:-:S03]  /*19b0*/  IMAD.SHL.U32 R19, R2, 0x2, RZ ;  /* 0x0000000202137824 */ /* 0x000fc600078e00ff */
[----:B------:R-:W-:Y:S02]  /*19c0*/  ISETP.GT.AND P5, PT, R9, RZ, P0 ;  /* 0x000000ff0900720c */ /* 0x000fe400007a4270 */
[----:B------:R-:W-:Y:S01]  /*19d0*/  LOP3.LUT R65, R16, 0x6, R19, 0xf8, !PT ;  /* 0x0000000610417812 */ /* 0x000fe200078ef813 */
[----:B0-----:R-:W-:-:S04]  /*19e0*/  IMAD R18, R17, R62, RZ ;  /* 0x0000003e11127224 */ /* 0x001fc800078e02ff */
[----:B------:R-:W-:-:S04]  /*19f0*/  IMAD.WIDE.U32 R22, R65, R62, R14 ;  /* 0x0000003e41167225 */ /* 0x000fc800078e000e */
[----:B------:R-:W-:-:S04]  /*1a00*/  IMAD R15, R65, R63, R18 ;  /* 0x0000003f410f7224 */ /* 0x000fc800078e0212 */
[----:B------:R-:W-:Y:S01]  /*1a10*/  IMAD.IADD R67, R23, 0x1, R15 ;  /* 0x0000000117437824 */ /* 0x000fe200078e020f */
[----:B------:R-:W-:Y:S06]  /*1a20*/  @!P1 BRA `(.L_x_22) ;  /* 0x00000018009c9947 */ /* 0x000fec0003800000 */
[----:B------:R-:W-:Y:S01]  /*1a30*/  ULDC.64 UR8, c[0x0][0x6b8] ;  /* 0x0001ae0000087ab9 */ /* 0x000fe20000000a00 */
[----:B------:R-:W-:Y:S01]  /*1a40*/  ULDC.64 UR12, c[0x0][0x6b0] ;  /* 0x0001ac00000c7ab9 */ /* 0x000fe20000000a00 */
[----:B------:R-:W-:Y:S01]  /*1a50*/  IMAD R14, R20, UR8, RZ ;  /* 0x00000008140e7c24 */ /* 0x000fe2000f8e02ff */
[----:B------:R-:W-:Y:S01]  /*1a60*/  ULDC.64 UR16, c[0x0][0x6a8] ;  /* 0x0001aa0000107ab9 */ /* 0x000fe20000000a00 */
[----:B------:R-:W-:Y:S01]  /*1a70*/  IMAD R16, R17, UR12, RZ ;  /* 0x0000000c11107c24 */ /* 0x000fe2000f8e02ff */
[----:B------:R-:W0:Y:S01]  /*1a80*/  LDC.64 R20, c[0x0][0x6b0] ;  /* 0x0001ac00ff147b82 */ /* 0x000e220000000a00 */
[----:B------:R-:W-:Y:S01]  /*1a90*/  IMAD.WIDE.U32 R56, R11, UR8, R12 ;  /* 0x000000080b387c25 */ /* 0x000fe2000f8e000c */
[----:B------:R-:W-:-:S03]  /*1aa0*/  ULDC.64 UR10, c[0x0][0x6c0] ;  /* 0x0001b000000a7ab9 */ /* 0x000fc60000000a00 */
[----:B------:R-:W-:Y:S02]  /*1ab0*/  IMAD R59, R11, UR9, R14 ;  /* 0x000000090b3b7c24 */ /* 0x000fe4000f8e020e */
[----:B------:R-:W-:Y:S02]  /*1ac0*/  IMAD R61, R65, UR13, R16 ;  /* 0x0000000d413d7c24 */ /* 0x000fe4000f8e0210 */
[----:B------:R-:W-:Y:S02]  /*1ad0*/  IMAD.IADD R17, R57, 0x1, R59 ;  /* 0x0000000139117824 */ /* 0x000fe400078e023b */
[----:B------:R-:W-:-:S04]  /*1ae0*/  IMAD.MOV.U32 R16, RZ, RZ, R56 ;  /* 0x000000ffff107224 */ /* 0x000fc800078e0038 */
[----:B------:R-:W-:-:S04]  /*1af0*/  IMAD.WIDE.U32 R14, R65, UR12, R16 ;  /* 0x0000000c410e7c25 */ /* 0x000fc8000f8e0010 */
[----:B------:R-:W-:Y:S01]  /*1b00*/  IMAD.IADD R15, R15, 0x1, R61 ;  /* 0x000000010f0f7824 */ /* 0x000fe200078e023d */
[----:B------:R-:W-:-:S04]  /*1b10*/  LEA R18, P1, R14, UR16, 0x2 ;  /* 0x000000100e127c11 */ /* 0x000fc8000f8210ff */
[----:B------:R-:W-:-:S05]  /*1b20*/  LEA.HI.X R19, R14, UR17, R15, 0x2, P1 ;  /* 0x000000110e137c11 */ /* 0x000fca00088f140f */
[----:B------:R-:W3:Y:S01]  /*1b30*/  @P5 LDG.E.LTC128B R58, desc[UR14][R18.64] ;  /* 0x0000000e123a5981 */ /* 0x000ee2000c1e1920 */
[C---:B------:R-:W-:Y:S01]  /*1b40*/  LEA R14, P1, R22.reuse, UR10, 0x2 ;  /* 0x0000000a160e7c11 */ /* 0x040fe2000f8210ff */
[----:B0-----:R-:W-:Y:S01]  /*1b50*/  IMAD.WIDE.U32 R20, R65, UR12, R20 ;  /* 0x0000000c41147c25 */ /* 0x001fe2000f8e0014 */
[----:B------:R-:W-:Y:S01]  /*1b60*/  BSSY B1, `(.L_x_23) ;  /* 0x0000014000017945 */ /* 0x000fe20003800000 */
[----:B------:R-:W-:Y:S02]  /*1b70*/  ISETP.GT.AND P0, PT, R9, 0x8, P0 ;  /* 0x000000080900780c */ /* 0x000fe40000704270 */
[----:B------:R-:W-:Y:S02]  /*1b80*/  LEA.HI.X R15, R22, UR11, R67, 0x2, P1 ;  /* 0x0000000b160f7c11 */ /* 0x000fe400088f1443 */
[----:B------:R-:W-:Y:S02]  /*1b90*/  ISETP.GT.AND P1, PT, R10, 0x1, PT ;  /* 0x000000010a00780c */ /* 0x000fe40003f24270 */
[----:B------:R-:W-:-:S02]  /*1ba0*/  IADD3 R57, P2, R56, R20, RZ ;  /* 0x0000001438397210 */ /* 0x000fc40007f5e0ff */
[----:B------:R-:W-:Y:S02]  /*1bb0*/  IADD3 R56, P4, R12, R20, RZ ;  /* 0x000000140c387210 */ /* 0x000fe40007f9e0ff */
[----:B------:R-:W-:Y:S01]  /*1bc0*/  LEA R20, P6, R62, R14, 0x2 ;  /* 0x0000000e3e147211 */ /* 0x000fe200078c10ff */
[----:B---3--:R-:W-:-:S04]  /*1bd0*/  FMUL R23, R58, R7 ;  /* 0x000000073a177220 */ /* 0x008fc80000400000 */
[----:B--2---:R-:W-:Y:S01]  /*1be0*/  FFMA R67, R24, R6, R23 ;  /* 0x0000000618437223 */ /* 0x004fe20000000017 */
[----:B------:R-:W-:-:S04]  /*1bf0*/  IMAD.WIDE.U32 R22, R65, UR12, R12 ;  /* 0x0000000c41167c25 */ /* 0x000fc8000f8e000c */
[----:B------:R0:W-:Y:S01]  /*1c00*/  @P5 STG.E desc[UR14][R14.64], R67 ;  /* 0x000000430e005986 */ /* 0x0001e2000c10190e */
[----:B------:R-:W-:Y:S01]  /*1c10*/  ISETP.GT.AND P5, PT, R9, RZ, P1 ;  /* 0x000000ff0900720c */ /* 0x000fe20000fa4270 */
[C---:B------:R-:W-:Y:S02]  /*1c20*/  IMAD.IADD R65, R61.reuse, 0x1, R21 ;  /* 0x000000013d417824 */ /* 0x040fe400078e0215 */
[----:B------:R-:W-:Y:S02]  /*1c30*/  IMAD.IADD R23, R61, 0x1, R23 ;  /* 0x000000013d177824 */ /* 0x000fe400078e0217 */
[----:B------:R-:W-:Y:S01]  /*1c40*/  IMAD.X R24, R65, 0x1, R17, P2 ;  /* 0x0000000141187824 */ /* 0x000fe200010e0611 */
[----:B------:R-:W-:Y:S01]  /*1c50*/  LEA R16, P2, R57, UR16, 0x2 ;  /* 0x0000001039107c11 */ /* 0x000fe2000f8410ff */
[----:B------:R-:W-:-:S03]  /*1c60*/  IMAD.WIDE.U32 R22, R11, UR8, R22 ;  /* 0x000000080b167c25 */ /* 0x000fc6000f8e0016 */
[----:B------:R-:W-:-:S03]  /*1c70*/  LEA.HI.X R17, R57, UR17, R24, 0x2, P2 ;  /* 0x0000001139117c11 */ /* 0x000fc600090f1418 */
[----:B0-----:R-:W-:Y:S06]  /*1c80*/  @!P5 BRA `(.L_x_24) ;  /* 0x000000000004d947 */ /* 0x001fec0003800000 */
[----:B------:R0:W5:Y:S02]  /*1c90*/  LDG.E.LTC128B R58, desc[UR14][R16.64] ;  /* 0x0000000e103a7981 */ /* 0x000164000c1e1920 */
.L_x_24:
[----:B------:R-:W-:Y:S05]  /*1ca0*/  BSYNC B1 ;  /* 0x0000000000017941 */ /* 0x000fea0003800000 */
.L_x_23:
[----:B-----5:R-:W-:Y:S01]  /*1cb0*/  FMUL R12, R58, R7 ;  /* 0x000000073a0c7220 */ /* 0x020fe20000400000 */
[----:B------:R-:W-:Y:S01]  /*1cc0*/  LEA.HI.X R21, R62, R15, R63, 0x2, P6 ;  /* 0x0000000f3e157211 */ /* 0x000fe200030f143f */
[----:B------:R-:W-:Y:S01]  /*1cd0*/  IMAD.IADD R23, R59, 0x1, R23 ;  /* 0x000000013b177824 */ /* 0x000fe200078e0217 */
[C---:B------:R-:W-:Y:S01]  /*1ce0*/  LEA R24, P2, R22.reuse, UR16, 0x2 ;  /* 0x0000001016187c11 */ /* 0x040fe2000f8410ff */
[----:B------:R-:W-:Y:S01]  /*1cf0*/  FFMA R61, R25, R6, R12 ;  /* 0x00000006193d7223 */ /* 0x000fe2000000000c */
[----:B------:R-:W-:Y:S01]  /*1d00*/  BSSY B1, `(.L_x_25) ;  /* 0x0000006000017945 */ /* 0x000fe20003800000 */
[----:B------:R-:W-:Y:S01]  /*1d10*/  IMAD.X R57, R13, 0x1, R65, P4 ;  /* 0x000000010d397824 */ /* 0x000fe200020e0641 */
[----:B------:R-:W-:Y:S02]  /*1d20*/  LEA.HI.X R25, R22, UR17, R23, 0x2, P2 ;  /* 0x0000001116197c11 */ /* 0x000fe400090f1417 */
[----:B------:R1:W-:Y:S01]  /*1d30*/  @P5 STG.E desc[UR14][R20.64], R61 ;  /* 0x0000003d14005986 */ /* 0x0003e2000c10190e */
[----:B------:R-:W-:Y:S06]  /*1d40*/  @!P0 BRA `(.L_x_26) ;  /* 0x0000000000048947 */ /* 0x000fec0003800000 */
[----:B------:R2:W5:Y:S02]  /*1d50*/  LDG.E.LTC128B R58, desc[UR14][R24.64+0x20] ;  /* 0x0000200e183a7981 */ /* 0x000564000c1e1920 */
.L_x_26:
[----:B------:R-:W-:Y:S05]  /*1d60*/  BSYNC B1 ;  /* 0x0000000000017941 */ /* 0x000fea0003800000 */
.L_x_25:
[----:B------:R-:W-:-:S04]  /*1d70*/  IMAD.WIDE.U32 R12, R11, UR8, R56 ;  /* 0x000000080b0c7c25 */ /* 0x000fc8000f8e0038 */
[----:B-----5:R-:W-:Y:S01]  /*1d80*/  FMUL R23, R58, R7 ;  /* 0x000000073a177220 */ /* 0x020fe20000400000 */
[----:B------:R-:W-:Y:S01]  /*1d90*/  ISETP.GT.AND P1, PT, R9, 0x8, P1 ;  /* 0x000000080900780c */ /* 0x000fe20000f24270 */
[----:B------:R-:W-:Y:S01]  /*1da0*/  USHF.L.U64.HI UR10, UR12, 0x5, UR13 ;  /* 0x000000050c0a7899 */ /* 0x000fe2000801020d */
[----:B------:R-:W-:Y:S01]  /*1db0*/  IMAD.IADD R11, R59, 0x1, R13 ;  /* 0x000000013b0b7824 */ /* 0x000fe200078e020d */
[----:B------:R-:W-:Y:S01]  /*1dc0*/  LEA R22, P5, R12, UR16, 0x2 ;  /* 0x000000100c167c11 */ /* 0x000fe2000f8a10ff */
[----:B--2---:R-:W-:Y:S01]  /*1dd0*/  FFMA R25, R26, R6, R23 ;  /* 0x000000061a197223 */ /* 0x004fe20000000017 */
[----:B------:R-:W-:Y:S01]  /*1de0*/  @P0 IMAD.MOV.U32 R13, RZ, RZ, R15 ;  /* 0x000000ffff0d0224 */ /* 0x000fe200078e000f */
[----:B------:R-:W-:Y:S01]  /*1df0*/  ISETP.GT.AND P2, PT, R10, 0x8, PT ;  /* 0x000000080a00780c */ /* 0x000fe20003f44270 */
[----:B------:R-:W-:Y:S01]  /*1e00*/  USHF.L.U32 UR9, UR12, 0x5, URZ ;  /* 0x000000050c097899 */ /* 0x000fe2000800063f */
[----:B------:R-:W-:Y:S01]  /*1e10*/  LEA.HI.X R23, R12, UR17, R11, 0x2, P5 ;  /* 0x000000110c177c11 */ /* 0x000fe2000a8f140b */
[----:B------:R-:W-:Y:S01]  /*1e20*/  @P0 IMAD.MOV.U32 R12, RZ, RZ, R14 ;  /* 0x000000ffff0c0224 */ /* 0x000fe200078e000e */
[----:B------:R-:W-:Y:S01]  /*1e30*/  BSSY B1, `(.L_x_27) ;  /* 0x0000005000017945 */ /* 0x000fe20003800000 */
[----:B------:R-:W-:-:S03]  /*1e40*/  ISETP.GT.AND P4, PT, R9, RZ, P2 ;  /* 0x000000ff0900720c */ /* 0x000fc60001784270 */
[----:B------:R2:W-:Y:S01]  /*1e50*/  @P0 STG.E desc[UR14][R12.64+0x20], R25 ;  /* 0x000020190c000986 */ /* 0x0005e2000c10190e */
[----:B------:R-:W-:Y:S09]  /*1e60*/  @!P1 BRA `(.L_x_28) ;  /* 0x0000000000049947 */ /* 0x000ff20003800000 */
[----:B------:R3:W5:Y:S02]  /*1e70*/  LDG.E.LTC128B R58, desc[UR14][R22.64+0x20] ;  /* 0x0000200e163a7981 */ /* 0x000764000c1e1920 */
.L_x_28:
[----:B------:R-:W-:Y:S05]  /*1e80*/  BSYNC B1 ;  /* 0x0000000000017941 */ /* 0x000fea0003800000 */
.L_x_27:
[----:B--2--5:R-:W-:Y:S01]  /*1e90*/  FMUL R12, R58, R7 ;  /* 0x000000073a0c7220 */ /* 0x024fe20000400000 */
[----:B---3--:R-:W-:-:S03]  /*1ea0*/  IADD3 R22, P0, R18, UR9, RZ ;  /* 0x0000000912167c10 */ /* 0x008fc6000ff1e0ff */
[----:B------:R-:W-:Y:S01]  /*1eb0*/  FFMA R57, R27, R6, R12 ;  /* 0x000000061b397223 */ /* 0x000fe2000000000c */
[----:B------:R-:W-:-:S04]  /*1ec0*/  IADD3.X R23, R19, UR10, RZ, P0, !PT ;  /* 0x0000000a13177c10 */ /* 0x000fc800087fe4ff */
[----:B------:R2:W-:Y:S04]  /*1ed0*/  @P1 STG.E desc[UR14][R20.64+0x20], R57 ;  /* 0x0000203914001986 */ /* 0x0005e8000c10190e */
[----:B------:R-:W3:Y:S01]  /*1ee0*/  @P4 LDG.E.LTC128B R58, desc[UR14][R22.64] ;  /* 0x0000000e163a4981 */ /* 0x000ee2000c1e1920 */
[C---:B------:R-:W-:Y:S01]  /*1ef0*/  IMAD.SHL.U32 R59, R62.reuse, 0x20, RZ ;  /* 0x000000203e3b7824 */ /* 0x040fe200078e00ff */
[----:B------:R-:W-:Y:S01]  /*1f00*/  SHF.L.U64.HI R13, R62, 0x5, R63 ;  /* 0x000000053e0d7819 */ /* 0x000fe2000001023f */
[----:B------:R-:W-:Y:S01]  /*1f10*/  BSSY B1, `(.L_x_29) ;  /* 0x000000c000017945 */ /* 0x000fe20003800000 */
[----:B------:R-:W-:Y:S02]  /*1f20*/  ISETP.GT.AND P0, PT, R10, 0x9, PT ;  /* 0x000000090a00780c */ /* 0x000fe40003f04270 */
[----:B------:R-:W-:-:S02]  /*1f30*/  IADD3 R24, P5, R59, R14, RZ ;  /* 0x0000000e3b187210 */ /* 0x000fc40007fbe0ff */
[----:B------:R-:W-:-:S03]  /*1f40*/  ISETP.GT.AND P1, PT, R9, RZ, P0 ;  /* 0x000000ff0900720c */ /* 0x000fc60000724270 */
[----:B------:R-:W-:Y:S01]  /*1f50*/  IMAD.X R25, R13, 0x1, R15, P5 ;  /* 0x000000010d197824 */ /* 0x000fe200028e060f */
[----:B------:R-:W-:-:S04]  /*1f60*/  IADD3 R26, P5, R16, UR9, RZ ;  /* 0x00000009101a7c10 */ /* 0x000fc8000ffbe0ff */
[----:B------:R-:W-:Y:S01]  /*1f70*/  IADD3.X R27, R17, UR10, RZ, P5, !PT ;  /* 0x0000000a111b7c10 */ /* 0x000fe2000affe4ff */
[----:B---3--:R-:W-:-:S04]  /*1f80*/  FMUL R11, R58, R7 ;  /* 0x000000073a0b7220 */ /* 0x008fc80000400000 */
[----:B------:R-:W-:-:S05]  /*1f90*/  FFMA R11, R28, R6, R11 ;  /* 0x000000061c0b7223 */ /* 0x000fca000000000b */
[----:B------:R2:W-:Y:S01]  /*1fa0*/  @P4 STG.E desc[UR14][R24.64], R11 ;  /* 0x0000000b18004986 */ /* 0x0005e2000c10190e */
[----:B------:R-:W-:Y:S05]  /*1fb0*/  @!P1 BRA `(.L_x_30) ;  /* 0x0000000000049947 */ /* 0x000fea0003800000 */
[----:B------:R3:W5:Y:S02]  /*1fc0*/  LDG.E.LTC128B R58, desc[UR14][R26.64] ;  /* 0x0000000e1a3a7981 */ /* 0x000764000c1e1920 */
.L_x_30:
[----:B------:R-:W-:Y:S05]  /*1fd0*/  BSYNC B1 ;  /* 0x0000000000017941 */ /* 0x000fea0003800000 */
.L_x_29:
[----:B------:R-:W-:Y:S01]  /*1fe0*/  UIADD3 UR7, UP0, UR9, 0x20, URZ ;  /* 0x0000002009077890 */ /* 0x000fe2000ff1e03f */
[----:B------:R-:W-:Y:S01]  /*1ff0*/  ISETP.GT.AND P2, PT, R9, 0x8, P2 ;  /* 0x000000080900780c */ /* 0x000fe20001744270 */
[----:B-----5:R-:W-:Y:S01]  /*2000*/  FMUL R12, R58, R7 ;  /* 0x000000073a0c7220 */ /* 0x020fe20000400000 */
[----:B------:R-:W-:Y:S01]  /*2010*/  IADD3 R56, P4, R59, R20, RZ ;  /* 0x000000143b387210 */ /* 0x000fe20007f9e0ff */
[----:B------:R-:W-:Y:S02]  /*2020*/  UIADD3.X UR8, URZ, UR10, URZ, UP0, !UPT ;  /* 0x0000000a3f087290 */ /* 0x000fe400087fe43f */
[----:B------:R-:W-:Y:S01]  /*2030*/  IADD3 R18, P5, R18, UR7, RZ ;  /* 0x0000000712127c10 */ /* 0x000fe2000ffbe0ff */
[----:B-1----:R-:W-:Y:S01]  /*2040*/  FFMA R61, R29, R6, R12 ;  /* 0x000000061d3d7223 */ /* 0x002fe2000000000c */
[----:B--2---:R-:W-:Y:S02]  /*2050*/  IMAD.X R57, R13, 0x1, R21, P4 ;  /* 0x000000010d397824 */ /* 0x004fe400020e0615 */
[----:B------:R-:W-:-:S03]  /*2060*/  IADD3.X R19, R19, UR8, RZ, P5, !PT ;  /* 0x0000000813137c10 */ /* 0x000fc6000affe4ff */
[----:B------:R1:W-:Y:S04]  /*2070*/  @P1 STG.E desc[UR14][R56.64], R61 ;  /* 0x0000003d38001986 */ /* 0x0003e8000c10190e */
[----:B------:R-:W2:Y:S01]  /*2080*/  @P2 LDG.E.LTC128B R58, desc[UR14][R18.64] ;  /* 0x0000000e123a2981 */ /* 0x000ea2000c1e1920 */
[----:B------:R-:W-:Y:S01]  /*2090*/  IADD3 R12, P1, R59, 0x20, RZ ;  /* 0x000000203b0c7810 */ /* 0x000fe20007f3e0ff */
[----:B------:R-:W-:Y:S01]  /*20a0*/  BSSY B1, `(.L_x_31) ;  /* 0x000000c000017945 */ /* 0x000fe20003800000 */
[----:B------:R-:W-:Y:S02]  /*20b0*/  ISETP.GT.AND P4, PT, R9, 0x8, P0 ;  /* 0x000000080900780c */ /* 0x000fe40000784270 */
[----:B------:R-:W-:Y:S01]  /*20c0*/  IADD3 R14, P5, R12, R14, RZ ;  /* 0x0000000e0c0e7210 */ /* 0x000fe20007fbe0ff */
[----:B------:R-:W-:Y:S01]  /*20d0*/  IMAD.X R11, RZ, RZ, R13, P1 ;  /* 0x000000ffff0b7224 */ /* 0x000fe200008e060d */
[----:B0-----:R-:W-:-:S03]  /*20e0*/  IADD3 R16, P0, R16, UR7, RZ ;  /* 0x0000000710107c10 */ /* 0x001fc6000ff1e0ff */
[----:B------:R-:W-:Y:S01]  /*20f0*/  IMAD.X R15, R11, 0x1, R15, P5 ;  /* 0x000000010b0f7824 */ /* 0x000fe200028e060f */
[----:B------:R-:W-:Y:S01]  /*2100*/  IADD3.X R17, R17, UR8, RZ, P0, !PT ;  /* 0x0000000811117c10 */ /* 0x000fe200087fe4ff */
[----:B--2---:R-:W-:-:S04]  /*2110*/  FMUL R29, R58, R7 ;  /* 0x000000073a1d7220 */ /* 0x004fc80000400000 */
[----:B------:R-:W-:-:S05]  /*2120*/  FFMA R29, R30, R6, R29 ;  /* 0x000000061e1d7223 */ /* 0x000fca000000001d */
[----:B------:R1:W-:Y:S01]  /*2130*/  @P2 STG.E desc[UR14][R14.64], R29 ;  /* 0x0000001d0e002986 */ /* 0x0003e2000c10190e */
[----:B------:R-:W-:Y:S05]  /*2140*/  @!P4 BRA `(.L_x_32) ;  /* 0x000000000004c947 */ /* 0x000fea0003800000 */
[----:B------:R0:W5:Y:S02]  /*2150*/  LDG.E.LTC128B R58, desc[UR14][R16.64] ;  /* 0x0000000e103a7981 */ /* 0x000164000c1e1920 */
.L_x_32:
[----:B------:R-:W-:Y:S05]  /*2160*/  BSYNC B1 ;  /* 0x0000000000017941 */ /* 0x000fea0003800000 */
.L_x_31:
[----:B-1----:R-:W-:Y:S01]  /*2170*/  IADD3 R14, P2, R12, R20, RZ ;  /* 0x000000140c0e7210 */ /* 0x002fe20007f5e0ff */
[----:B0----5:R-:W-:Y:S01]  /*2180*/  FMUL R16, R58, R7 ;  /* 0x000000073a107220 */ /* 0x021fe20000400000 */
[C---:B------:R-:W-:Y:S01]  /*2190*/  ISETP.GT.AND P1, PT, R10.reuse, 0x10, PT ;  /* 0x000000100a00780c */ /* 0x040fe20003f24270 */
[----:B------:R-:W-:Y:S01]  /*21a0*/  BSSY B1, `(.L_x_33) ;  /* 0x000000b000017945 */ /* 0x000fe20003800000 */
[----:B------:R-:W-:Y:S01]  /*21b0*/  ISETP.GT.AND P0, PT, R10, 0x11, PT ;  /* 0x000000110a00780c */ /* 0x000fe20003f04270 */
[----:B------:R-:W-:Y:S01]  /*21c0*/  FFMA R31, R31, R6, R16 ;  /* 0x000000061f1f7223 */ /* 0x000fe20000000010 */
[----:B------:R-:W-:Y:S01]  /*21d0*/  IMAD.X R15, R11, 0x1, R21, P2 ;  /* 0x000000010b0f7824 */ /* 0x000fe200010e0615 */
[----:B------:R-:W-:Y:S02]  /*21e0*/  ISETP.GT.AND P5, PT, R9, RZ, P1 ;  /* 0x000000ff0900720c */ /* 0x000fe40000fa4270 */
[----:B------:R-:W-:Y:S02]  /*21f0*/  IADD3 R16, P2, R22, UR9, RZ ;  /* 0x0000000916107c10 */ /* 0x000fe4000ff5e0ff */
[----:B------:R0:W-:Y:S01]  /*2200*/  @P4 STG.E desc[UR14][R14.64], R31 ;  /* 0x0000001f0e004986 */ /* 0x0001e2000c10190e */
[----:B------:R-:W-:-:S02]  /*2210*/  IADD3 R18, P6, R24, R59, RZ ;  /* 0x0000003b18127210 */ /* 0x000fc40007fde0ff */
[----:B------:R-:W-:-:S06]  /*2220*/  IADD3.X R17, R23, UR10, RZ, P2, !PT ;  /* 0x0000000a17117c10 */ /* 0x000fcc00097fe4ff */
[----:B------:R-:W-:Y:S05]  /*2230*/  @!P5 BRA `(.L_x_34) ;  /* 0x000000000004d947 */ /* 0x000fea0003800000 */
[----:B------:R1:W5:Y:S02]  /*2240*/  LDG.E.LTC128B R58, desc[UR14][R16.64] ;  /* 0x0000000e103a7981 */ /* 0x000364000c1e1920 */
.L_x_34:
[----:B------:R-:W-:Y:S05]  /*2250*/  BSYNC B1 ;  /* 0x0000000000017941 */ /* 0x000fea0003800000 */
.L_x_33:
[----:B0----5:R-:W-:Y:S01]  /*2260*/  FMUL R15, R58, R7 ;  /* 0x000000073a0f7220 */ /* 0x021fe20000400000 */
[----:B------:R-:W-:Y:S01]  /*2270*/  IMAD.X R19, R25, 0x1, R13, P6 ;  /* 0x0000000119137824 */ /* 0x000fe200030e060d */
[----:B------:R-:W-:Y:S01]  /*2280*/  ISETP.GT.AND P2, PT, R9, RZ, P0 ;  /* 0x000000ff0900720c */ /* 0x000fe20000744270 */
[----:B------:R-:W-:Y:S01]  /*2290*/  BSSY B1, `(.L_x_35) ;  /* 0x0000008000017945 */ /* 0x000fe20003800000 */
[----:B------:R-:W-:Y:S01]  /*22a0*/  FFMA R21, R32, R6, R15 ;  /* 0x0000000620157223 */ /* 0x000fe2000000000f */
[----:B------:R-:W-:Y:S02]  /*22b0*/  IADD3 R14, P6, R26, UR9, RZ ;  /* 0x000000091a0e7c10 */ /* 0x000fe4000ffde0ff */
[----:B------:R-:W-:Y:S02]  /*22c0*/  IADD3 R20, P4, R56, R59, RZ ;  /* 0x0000003b38147210 */ /* 0x000fe40007f9e0ff */
[----:B------:R0:W-:Y:S01]  /*22d0*/  @P5 STG.E desc[UR14][R18.64], R21 ;  /* 0x0000001512005986 */ /* 0x0001e2000c10190e */
[----:B------:R-:W-:-:S05]  /*22e0*/  IADD3.X R15, R27, UR10, RZ, P6, !PT ;  /* 0x0000000a1b0f7c10 */ /* 0x000fca000b7fe4ff */
[----:B------:R-:W-:Y:S05]  /*22f0*/  @!P2 BRA `(.L_x_36) ;  /* 0x000000000004a947 */ /* 0x000fea0003800000 */
[----:B------:R2:W5:Y:S02]  /*2300*/  LDG.E.LTC128B R58, desc[UR14][R14.64] ;  /* 0x0000000e0e3a7981 */ /* 0x000564000c1e1920 */
.L_x_36:
[----:B------:R-:W-:Y:S05]  /*2310*/  BSYNC B1 ;  /* 0x0000000000017941 */ /* 0x000fea0003800000 */
.L_x_35:
[----:B-----5:R-:W-:Y:S01]  /*2320*/  FMUL R28, R58, R7 ;  /* 0x000000073a1c7220 */ /* 0x020fe20000400000 */
[----:B0-----:R-:W-:Y:S01]  /*2330*/  IMAD.X R21, R57, 0x1, R13, P4 ;  /* 0x0000000139157824 */ /* 0x001fe200020e060d */
[----:B------:R-:W-:Y:S01]  /*2340*/  ISETP.GT.AND P1, PT, R9, 0x8, P1 ;  /* 0x000000080900780c */ /* 0x000fe20000f24270 */
        /* <DEDUP_REMOVED lines=8> */
.L_x_38:
[----:B------:R-:W-:Y:S05]  /*23d0*/  BSYNC B1 ;  /* 0x0000000000017941 */ /* 0x000fea0003800000 */
.L_x_37:
[----:B----45:R-:W-:Y:S01]  /*23e0*/  FMUL R23, R58, R7 ;  /* 0x000000073a177220 */ /* 0x030fe20000400000 */
[----:B------:R-:W-:Y:S01]  /*23f0*/  IMAD.X R29, R11, 0x1, R25, P5 ;  /* 0x000000010b1d7824 */ /* 0x000fe200028e0619 */
[----:B------:R-:W-:Y:S01]  /*2400*/  ISETP.GT.AND P2, PT, R9, 0x8, P0 ;  /* 0x000000080900780c */ /* 0x000fe20000744270 */
[----:B------:R-:W-:Y:S01]  /*2410*/  BSSY B1, `(.L_x_39) ;  /* 0x0000007000017945 */ /* 0x000fe20003800000 */
[----:B------:R-:W-:Y:S01]  /*2420*/  FFMA R25, R34, R6, R23 ;  /* 0x0000000622197223 */ /* 0x000fe20000000017 */
[----:B------:R-:W-:-:S04]  /*2430*/  IADD3 R22, P0, R26, UR7, RZ ;  /* 0x000000071a167c10 */ /* 0x000fc8000ff1e0ff */
[----:B------:R4:W-:Y:S01]  /*2440*/  @P1 STG.E desc[UR14][R28.64], R25 ;  /* 0x000000191c001986 */ /* 0x0009e2000c10190e */
[----:B------:R-:W-:-:S05]  /*2450*/  IADD3.X R23, R27, UR8, RZ, P0, !PT ;  /* 0x000000081b177c10 */ /* 0x000fca00087fe4ff */
[----:B------:R-:W-:Y:S05]  /*2460*/  @!P2 BRA `(.L_x_40) ;  /* 0x000000000004a947 */ /* 0x000fea0003800000 */
[----:B------:R0:W5:Y:S02]  /*2470*/  LDG.E.LTC128B R58, desc[UR14][R22.64] ;  /* 0x0000000e163a7981 */ /* 0x000164000c1e1920 */
.L_x_40:
[----:B------:R-:W-:Y:S05]  /*2480*/  BSYNC B1 ;  /* 0x0000000000017941 */ /* 0x000fea0003800000 */
.L_x_39:
[----:B0-----:R-:W-:Y:S01]  /*2490*/  IADD3 R22, P5, R12, R56, RZ ;  /* 0x000000380c167210 */ /* 0x001fe20007fbe0ff */
[----:B-----5:R-:W-:Y:S01]  /*24a0*/  FMUL R24, R58, R7 ;  /* 0x000000073a187220 */ /* 0x020fe20000400000 */
        /* <DEDUP_REMOVED lines=8> */
[----:B---3--:R-:W-:-:S02]  /*2530*/  IADD3 R26, P5, R18, R59, RZ ;  /* 0x0000003b121a7210 */ /* 0x008fc40007fbe0ff */
[----:B----4-:R-:W-:-:S06]  /*2540*/  IADD3.X R25, R17, UR10, RZ, P6, !PT ;  /* 0x0000000a11197c10 */ /* 0x010fcc000b7fe4ff */
[----:B------:R-:W-:Y:S05]  /*2550*/  @!P4 BRA `(.L_x_42) ;  /* 0x000000000004c947 */ /* 0x000fea0003800000 */
[----:B------:R3:W5:Y:S02]  /*2560*/  LDG.E.LTC128B R58, desc[UR14][R24.64] ;  /* 0x0000000e183a7981 */ /* 0x000764000c1e1920 */
.L_x_42:
[----:B------:R-:W-:Y:S05]  /*2570*/  BSYNC B1 ;  /* 0x0000000000017941 */ /* 0x000fea0003800000 */
.L_x_41:
        /* <DEDUP_REMOVED lines=11> */
.L_x_44:
[----:B------:R-:W-:Y:S05]  /*2630*/  BSYNC B1 ;  /* 0x0000000000017941 */ /* 0x000fea0003800000 */
.L_x_43:
[----:B-----5:R-:W-:Y:S01]  /*2640*/  FMUL R30, R58, R7 ;  /* 0x000000073a1e7220 */ /* 0x020fe20000400000 */
[----:B0-----:R-:W-:Y:S01]  /*2650*/  IMAD.X R29, R21, 0x1, R13, P5 ;  /* 0x00000001151d7824 */ /* 0x001fe200028e060d */
[----:B------:R-:W-:Y:S01]  /*2660*/  ISETP.GT.AND P1, PT, R9, 0x8, P1 ;  /* 0x000000080900780c */ /* 0x000fe20000f24270 */
[----:B------:R-:W-:Y:S01]  /*2670*/  BSSY B1, `(.L_x_45) ;  /* 0x0000008000017945 */ /* 0x000fe20003800000 */
[----:B------:R-:W-:Y:S01]  /*2680*/  FFMA R37, R37, R6, R30 ;  /* 0x0000000625257223 */ /* 0x000fe2000000001e */
[----:B-1----:R-:W-:Y:S02]  /*2690*/  IADD3 R16, P4, R16, UR7, RZ ;  /* 0x0000000710107c10 */ /* 0x002fe4000ff9e0ff */
[----:B------:R-:W-:Y:S02]  /*26a0*/  IADD3 R30, P5, R18, R12, RZ ;  /* 0x0000000c121e7210 */ /* 0x000fe40007fbe0ff */
[----:B------:R0:W-:Y:S01]  /*26b0*/  @P2 STG.E desc[UR14][R28.64], R37 ;  /* 0x000000251c002986 */ /* 0x0001e2000c10190e */
[----:B------:R-:W-:-:S05]  /*26c0*/  IADD3.X R17, R17, UR8, RZ, P4, !PT ;  /* 0x0000000811117c10 */ /* 0x000fca000a7fe4ff */
[----:B------:R-:W-:Y:S05]  /*26d0*/  @!P1 BRA `(.L_x_46) ;  /* 0x0000000000049947 */ /* 0x000fea0003800000 */
[----:B------:R1:W5:Y:S02]  /*26e0*/  LDG.E.LTC128B R58, desc[UR14][R16.64] ;  /* 0x0000000e103a7981 */ /* 0x000364000c1e1920 */
.L_x_46:
[----:B------:R-:W-:Y:S05]  /*26f0*/  BSYNC B1 ;  /* 0x0000000000017941 */ /* 0x000fea0003800000 */
.L_x_45:
[----:B-1---5:R-:W-:Y:S01]  /*2700*/  FMUL R17, R58, R7 ;  /* 0x000000073a117220 */ /* 0x022fe20000400000 */
[----:B------:R-:W-:Y:S01]  /*2710*/  IMAD.X R31, R19, 0x1, R11, P5 ;  /* 0x00000001131f7824 */ /* 0x000fe200028e060b */
[----:B------:R-:W-:Y:S01]  /*2720*/  ISETP.GT.AND P2, PT, R9, 0x8, P0 ;  /* 0x000000080900780c */ /* 0x000fe20000744270 */
[----:B------:R-:W-:Y:S01]  /*2730*/  BSSY B1, `(.L_x_47) ;  /* 0x0000007000017945 */ /* 0x000fe20003800000 */
[----:B------:R-:W-:Y:S01]  /*2740*/  FFMA R17, R38, R6, R17 ;  /* 0x0000000626117223 */ /* 0x000fe20000000011 */
[----:B--2---:R-:W-:-:S04]  /*2750*/  IADD3 R14, P0, R14, UR7, RZ ;  /* 0x000000070e0e7c10 */ /* 0x004fc8000ff1e0ff */
[----:B------:R1:W-:Y:S01]  /*2760*/  @P1 STG.E desc[UR14][R30.64], R17 ;  /* 0x000000111e001986 */ /* 0x0003e2000c10190e */
[----:B------:R-:W-:-:S05]  /*2770*/  IADD3.X R15, R15, UR8, RZ, P0, !PT ;  /* 0x000000080f0f7c10 */ /* 0x000fca00087fe4ff */
[----:B------:R-:W-:Y:S05]  /*2780*/  @!P2 BRA `(.L_x_48) ;  /* 0x000000000004a947 */ /* 0x000fea0003800000 */
[----:B------:R2:W5:Y:S02]  /*2790*/  LDG.E.LTC128B R58, desc[UR14][R14.64] ;  /* 0x0000000e0e3a7981 */ /* 0x000564000c1e1920 */
.L_x_48:
[----:B------:R-:W-:Y:S05]  /*27a0*/  BSYNC B1 ;  /* 0x0000000000017941 */ /* 0x000fea0003800000 */
.L_x_47:
[----:B--2---:R-:W-:Y:S01]  /*27b0*/  IADD3 R14, P5, R20, R12, RZ ;  /* 0x0000000c140e7210 */ /* 0x004fe20007fbe0ff */
        /* <DEDUP_REMOVED lines=10> */
[----:B-1----:R-:W-:-:S06]  /*2860*/  IADD3.X R17, R25, UR10, RZ, P6, !PT ;  /* 0x0000000a19117c10 */ /* 0x002fcc000b7fe4ff */
[----:B------:R-:W-:Y:S05]  /*2870*/  @!P4 BRA `(.L_x_50) ;  /* 0x000000000004c947 */ /* 0x000fea0003800000 */
[----:B------:R1:W5:Y:S02]  /*2880*/  LDG.E.LTC128B R58, desc[UR14][R16.64] ;  /* 0x0000000e103a7981 */ /* 0x000364000c1e1920 */
.L_x_50:
[----:B------:R-:W-:Y:S05]  /*2890*/  BSYNC B1 ;  /* 0x0000000000017941 */ /* 0x000fea0003800000 */
.L_x_49:
[----:B--2--5:R-:W-:Y:S01]  /*28a0*/  FMUL R15, R58, R7 ;  /* 0x000000073a0f7220 */ /* 0x024fe20000400000 */
        /* <DEDUP_REMOVED lines=10> */
.L_x_52:
[----:B------:R-:W-:Y:S05]  /*2950*/  BSYNC B1 ;  /* 0x0000000000017941 */ /* 0x000fea0003800000 */
.L_x_51:
[----:B-----5:R-:W-:Y:S01]  /*2960*/  FMUL R30, R58, R7 ;  /* 0x000000073a1e7220 */ /* 0x020fe20000400000 */
[----:B--2---:R-:W-:Y:S01]  /*2970*/  IMAD.X R21, R29, 0x1, R13, P5 ;  /* 0x000000011d157824 */ /* 0x004fe200028e060d */
[----:B------:R-:W-:Y:S01]  /*2980*/  ISETP.GT.AND P1, PT, R9, 0x8, P1 ;  /* 0x000000080900780c */ /* 0x000fe20000f24270 */
[----:B------:R-:W-:Y:S01]  /*2990*/  BSSY B1, `(.L_x_53) ;  /* 0x0000008000017945 */ /* 0x000fe20003800000 */
[----:B------:R-:W-:Y:S01]  /*29a0*/  FFMA R41, R41, R6, R30 ;  /* 0x0000000629297223 */ /* 0x000fe2000000001e */
[----:B---3--:R-:W-:Y:S02]  /*29b0*/  IADD3 R24, P4, R24, UR7, RZ ;  /* 0x0000000718187c10 */ /* 0x008fe4000ff9e0ff */
[----:B------:R-:W-:Y:S02]  /*29c0*/  IADD3 R30, P5, R26, R12, RZ ;  /* 0x0000000c1a1e7210 */ /* 0x000fe40007fbe0ff */
[----:B------:R2:W-:Y:S01]  /*29d0*/  @P2 STG.E desc[UR14][R20.64], R41 ;  /* 0x0000002914002986 */ /* 0x0005e2000c10190e */
[----:B------:R-:W-:-:S05]  /*29e0*/  IADD3.X R25, R25, UR8, RZ, P4, !PT ;  /* 0x0000000819197c10 */ /* 0x000fca000a7fe4ff */
[----:B------:R-:W-:Y:S05]  /*29f0*/  @!P1 BRA `(.L_x_54) ;  /* 0x0000000000049947 */ /* 0x000fea0003800000 */
[----:B------:R3:W5:Y:S02]  /*2a00*/  LDG.E.LTC128B R58, desc[UR14][R24.64] ;  /* 0x0000000e183a7981 */ /* 0x000764000c1e1920 */
.L_x_54:
[----:B------:R-:W-:Y:S05]  /*2a10*/  BSYNC B1 ;  /* 0x0000000000017941 */ /* 0x000fea0003800000 */
.L_x_53:
[----:B---3-5:R-:W-:Y:S01]  /*2a20*/  FMUL R25, R58, R7 ;  /* 0x000000073a197220 */ /* 0x028fe20000400000 */
[----:B------:R-:W-:Y:S01]  /*2a30*/  IMAD.X R31, R27, 0x1, R11, P5 ;  /* 0x000000011b1f7824 */ /* 0x000fe200028e060b */
[----:B------:R-:W-:Y:S01]  /*2a40*/  ISETP.GT.AND P2, PT, R9, 0x8, P0 ;  /* 0x000000080900780c */ /* 0x000fe20000744270 */
[----:B------:R-:W-:Y:S01]  /*2a50*/  BSSY B1, `(.L_x_55) ;  /* 0x0000007000017945 */ /* 0x000fe20003800000 */
[----:B------:R-:W-:Y:S01]  /*2a60*/  FFMA R25, R42, R6, R25 ;  /* 0x000000062a197223 */ /* 0x000fe20000000019 */
[----:B----4-:R-:W-:-:S04]  /*2a70*/  IADD3 R22, P0, R22, UR7, RZ ;  /* 0x0000000716167c10 */ /* 0x010fc8000ff1e0ff */
[----:B------:R3:W-:Y:S01]  /*2a80*/  @P1 STG.E desc[UR14][R30.64], R25 ;  /* 0x000000191e001986 */ /* 0x0007e2000c10190e */
[----:B------:R-:W-:-:S05]  /*2a90*/  IADD3.X R23, R23, UR8, RZ, P0, !PT ;  /* 0x0000000817177c10 */ /* 0x000fca00087fe4ff */
[----:B------:R-:W-:Y:S05]  /*2aa0*/  @!P2 BRA `(.L_x_56) ;  /* 0x000000000004a947 */ /* 0x000fea0003800000 */
[----:B------:R4:W5:Y:S02]  /*2ab0*/  LDG.E.LTC128B R58, desc[UR14][R22.64] ;  /* 0x0000000e163a7981 */ /* 0x000964000c1e1920 */
.L_x_56:
[----:B------:R-:W-:Y:S05]  /*2ac0*/  BSYNC B1 ;  /* 0x0000000000017941 */ /* 0x000fea0003800000 */
.L_x_55:
[----:B----4-:R-:W-:Y:S01]  /*2ad0*/  IADD3 R22, P5, R28, R12, RZ ;  /* 0x0000000c1c167210 */ /* 0x010fe20007fbe0ff */
        /* <DEDUP_REMOVED lines=10> */
[----:B---3--:R-:W-:-:S06]  /*2b80*/  IADD3.X R25, R17, UR10, RZ, P6, !PT ;  /* 0x0000000a11197c10 */ /* 0x008fcc000b7fe4ff */
[----:B------:R-:W-:Y:S05]  /*2b90*/  @!P4 BRA `(.L_x_58) ;  /* 0x000000000004c947 */ /* 0x000fea0003800000 */
[----:B------:R3:W5:Y:S02]  /*2ba0*/  LDG.E.LTC128B R58, desc[UR14][R24.64] ;  /* 0x0000000e183a7981 */ /* 0x000764000c1e1920 */
.L_x_58:
[----:B------:R-:W-:Y:S05]  /*2bb0*/  BSYNC B1 ;  /* 0x0000000000017941 */ /* 0x000fea0003800000 */
.L_x_57:
[----:B----45:R-:W-:Y:S01]  /*2bc0*/  FMUL R23, R58, R7 ;  /* 0x000000073a177220 */ /* 0x030fe20000400000 */
[----:B------:R-:W-:Y:S01]  /*2bd0*/  IMAD.X R27, R19, 0x1, R13, P5 ;  /* 0x00000001131b7824 */ /* 0x000fe200028e060d */
[----:B------:R-:W-:Y:S01]  /*2be0*/  ISETP.GT.AND P2, PT, R9, RZ, P0 ;  /* 0x000000ff0900720c */ /* 0x000fe20000744270 */
[----:B------:R-:W-:Y:S01]  /*2bf0*/  BSSY B1, `(.L_x_59) ;  /* 0x0000008000017945 */ /* 0x000fe20003800000 */
[----:B0-----:R-:W-:Y:S01]  /*2c00*/  FFMA R29, R44, R6, R23 ;  /* 0x000000062c1d7223 */ /* 0x001fe20000000017 */
[----:B------:R-:W-:Y:S02]  /*2c10*/  IADD3 R22, P6, R14, UR9, RZ ;  /* 0x000000090e167c10 */ /* 0x000fe4000ffde0ff */
[----:B------:R-:W-:Y:S02]  /*2c20*/  IADD3 R28, P5, R20, R59, RZ ;  /* 0x0000003b141c7210 */ /* 0x000fe40007fbe0ff */
[----:B------:R0:W-:Y:S01]  /*2c30*/  @P4 STG.E desc[UR14][R26.64], R29 ;  /* 0x0000001d1a004986 */ /* 0x0001e2000c10190e */
[----:B------:R-:W-:-:S05]  /*2c40*/  IADD3.X R23, R15, UR10, RZ, P6, !PT ;  /* 0x0000000a0f177c10 */ /* 0x000fca000b7fe4ff */
[----:B------:R-:W-:Y:S05]  /*2c50*/  @!P2 BRA `(.L_x_60) ;  /* 0x000000000004a947 */ /* 0x000fea0003800000 */
[----:B------:R4:W5:Y:S02]  /*2c60*/  LDG.E.LTC128B R58, desc[UR14][R22.64] ;  /* 0x0000000e163a7981 */ /* 0x000964000c1e1920 */
.L_x_60:
[----:B------:R-:W-:Y:S05]  /*2c70*/  BSYNC B1 ;  /* 0x0000000000017941 */ /* 0x000fea0003800000 */
.L_x_59:
        /* <DEDUP_REMOVED lines=11> */
.L_x_62:
[----:B------:R-:W-:Y:S05]  /*2d30*/  BSYNC B1 ;  /* 0x0000000000017941 */ /* 0x000fea0003800000 */
.L_x_61:
[----:B-1---5:R-:W-:Y:S01]  /*2d40*/  FMUL R17, R58, R7 ;  /* 0x000000073a117220 */ /* 0x022fe20000400000 */
        /* <DEDUP_REMOVED lines=9> */
.L_x_64:
[----:B------:R-:W-:Y:S05]  /*2de0*/  BSYNC B1 ;  /* 0x0000000000017941 */ /* 0x000fea0003800000 */
.L_x_63:
        /* <DEDUP_REMOVED lines=14> */
.L_x_66:
[----:B------:R-:W-:Y:S05]  /*2ed0*/  BSYNC B1 ;  /* 0x0000000000017941 */ /* 0x000fea0003800000 */
.L_x_65:
[----:B0----5:R-:W-:Y:S01]  /*2ee0*/  FMUL R15, R58, R7 ;  /* 0x000000073a0f7220 */ /* 0x021fe20000400000 */
[----:B------:R-:W-:Y:S01]  /*2ef0*/  IMAD.X R19, R27, 0x1, R13, P6 ;  /* 0x000000011b137824 */ /* 0x000fe200030e060d */
[----:B------:R-:W-:Y:S01]  /*2f00*/  ISETP.GT.AND P2, PT, R9, RZ, P1 ;  /* 0x000000ff0900720c */ /* 0x000fe20000f44270 */
[----:B------:R-:W-:Y:S01]  /*2f10*/  BSSY B1, `(.L_x_67) ;  /* 0x0000007000017945 */ /* 0x000fe20003800000 */
[----:B------:R-:W-:Y:S01]  /*2f20*/  FFMA R15, R48, R6, R15 ;  /* 0x00000006300f7223 */ /* 0x000fe2000000000f */
[----:B------:R-:W-:-:S04]  /*2f30*/  IADD3 R32, P0, R22, UR9, RZ ;  /* 0x0000000916207c10 */ /* 0x000fc8000ff1e0ff */
[----:B------:R0:W-:Y:S01]  /*2f40*/  @P5 STG.E desc[UR14][R18.64], R15 ;  /* 0x0000000f12005986 */ /* 0x0001e2000c10190e */
[----:B------:R-:W-:-:S05]  /*2f50*/  IADD3.X R33, R23, UR10, RZ, P0, !PT ;  /* 0x0000000a17217c10 */ /* 0x000fca00087fe4ff */
[----:B------:R-:W-:Y:S05]  /*2f60*/  @!P2 BRA `(.L_x_68) ;  /* 0x000000000004a947 */ /* 0x000fea0003800000 */
[----:B------:R0:W5:Y:S02]  /*2f70*/  LDG.E.LTC128B R58, desc[UR14][R32.64] ;  /* 0x0000000e203a7981 */ /* 0x000164000c1e1920 */
.L_x_68:
[----:B------:R-:W-:Y:S05]  /*2f80*/  BSYNC B1 ;  /* 0x0000000000017941 */ /* 0x000fea0003800000 */
.L_x_67:
[----:B------:R-:W-:Y:S01]  /*2f90*/  IADD3 R14, P5, R28, R59, RZ ;  /* 0x0000003b1c0e7210 */ /* 0x000fe20007fbe0ff */
[----:B--2--5:R-:W-:Y:S01]  /*2fa0*/  FMUL R20, R58, R7 ;  /* 0x000000073a147220 */ /* 0x024fe20000400000 */
[----:B------:R-:W-:Y:S01]  /*2fb0*/  ISETP.GT.AND P4, PT, R9, 0x8, P4 ;  /* 0x000000080900780c */ /* 0x000fe20002784270 */
[----:B------:R-:W-:Y:S01]  /*2fc0*/  BSSY B1, `(.L_x_69) ;  /* 0x000000a000017945 */ /* 0x000fe20003800000 */
[----:B------:R-:W-:Y:S01]  /*2fd0*/  ISETP.GT.AND P0, PT, R10, 0x38, PT ;  /* 0x000000380a00780c */ /* 0x000fe20003f04270 */
[----:B------:R-:W-:Y:S01]  /*2fe0*/  FFMA R49, R49, R6, R20 ;  /* 0x0000000631317223 */ /* 0x000fe20000000014 */
[----:B0-----:R-:W-:Y:S01]  /*2ff0*/  IMAD.X R15, R29, 0x1, R13, P5 ;  /* 0x000000011d0f7824 */ /* 0x001fe200028e060d */
[----:B------:R-:W-:Y:S02]  /*3000*/  IADD3 R20, P6, R24, UR7, RZ ;  /* 0x0000000718147c10 */ /* 0x000fe4000ffde0ff */
[----:B------:R-:W-:Y:S02]  /*3010*/  IADD3 R30, P5, R26, R12, RZ ;  /* 0x0000000c1a1e7210 */ /* 0x000fe40007fbe0ff */
[----:B------:R0:W-:Y:S01]  /*3020*/  @P2 STG.E desc[UR14][R14.64], R49 ;  /* 0x000000310e002986 */ /* 0x0001e2000c10190e */
[----:B------:R-:W-:-:S03]  /*3030*/  IADD3.X R21, R25, UR8, RZ, P6, !PT ;  /* 0x0000000819157c10 */ /* 0x000fc6000b7fe4ff */
[----:B------:R-:W-:Y:S07]  /*3040*/  @!P4 BRA `(.L_x_70) ;  /* 0x000000000004c947 */ /* 0x000fee0003800000 */
[----:B------:R2:W5:Y:S02]  /*3050*/  LDG.E.LTC128B R58, desc[UR14][R20.64] ;  /* 0x0000000e143a7981 */ /* 0x000564000c1e1920 */
.L_x_70:
[----:B------:R-:W-:Y:S05]  /*3060*/  BSYNC B1 ;  /* 0x0000000000017941 */ /* 0x000fea0003800000 */
.L_x_69:
[----:B--2--5:R-:W-:Y:S01]  /*3070*/  FMUL R21, R58, R7 ;  /* 0x000000073a157220 */ /* 0x024fe20000400000 */
[----:B------:R-:W-:Y:S01]  /*3080*/  IMAD.X R31, R27, 0x1, R11, P5 ;  /* 0x000000011b1f7824 */ /* 0x000fe200028e060b */
[----:B------:R-:W-:Y:S01]  /*3090*/  ISETP.GT.AND P1, PT, R9, 0x8, P1 ;  /* 0x000000080900780c */ /* 0x000fe20000f24270 */
[----:B------:R-:W-:Y:S01]  /*30a0*/  BSSY B1, `(.L_x_71) ;  /* 0x0000008000017945 */ /* 0x000fe20003800000 */
[----:B---3--:R-:W-:Y:S01]  /*30b0*/  FFMA R25, R50, R6, R21 ;  /* 0x0000000632197223 */ /* 0x008fe20000000015 */
[----:B------:R-:W-:Y:S02]  /*30c0*/  IADD3 R20, P5, R22, UR7, RZ ;  /* 0x0000000716147c10 */ /* 0x000fe4000ffbe0ff */
[----:B------:R-:W-:Y:S02]  /*30d0*/  ISETP.GT.AND P2, PT, R10, 0x39, PT ;  /* 0x000000390a00780c */ /* 0x000fe40003f44270 */
[----:B------:R2:W-:Y:S01]  /*30e0*/  @P4 STG.E desc[UR14][R30.64], R25 ;  /* 0x000000191e004986 */ /* 0x0005e2000c10190e */
[----:B------:R-:W-:-:S05]  /*30f0*/  IADD3.X R21, R23, UR8, RZ, P5, !PT ;  /* 0x0000000817157c10 */ /* 0x000fca000affe4ff */
[----:B------:R-:W-:Y:S05]  /*3100*/  @!P1 BRA `(.L_x_72) ;  /* 0x0000000000049947 */ /* 0x000fea0003800000 */
[----:B------:R3:W5:Y:S02]  /*3110*/  LDG.E.LTC128B R58, desc[UR14][R20.64] ;  /* 0x0000000e143a7981 */ /* 0x000764000c1e1920 */
.L_x_72:
[----:B------:R-:W-:Y:S05]  /*3120*/  BSYNC B1 ;  /* 0x0000000000017941 */ /* 0x000fea0003800000 */
.L_x_71:
[----:B---3--:R-:W-:Y:S01]  /*3130*/  IADD3 R20, P6, R28, R12, RZ ;  /* 0x0000000c1c147210 */ /* 0x008fe20007fde0ff */
[----:B-----5:R-:W-:Y:S01]  /*3140*/  FMUL R10, R58, R7 ;  /* 0x000000073a0a7220 */ /* 0x020fe20000400000 */
[----:B------:R-:W-:Y:S01]  /*3150*/  ISETP.GT.AND P4, PT, R9, RZ, P0 ;  /* 0x000000ff0900720c */ /* 0x000fe20000784270 */
[----:B------:R-:W-:Y:S01]  /*3160*/  BSSY B1, `(.L_x_73) ;  /* 0x0000009000017945 */ /* 0x000fe20003800000 */
[----:B----4-:R-:W-:Y:S01]  /*3170*/  IADD3 R22, P5, R18, R59, RZ ;  /* 0x0000003b12167210 */ /* 0x010fe20007fbe0ff */
[----:B------:R-:W-:Y:S02]  /*3180*/  IMAD.X R21, R29, 0x1, R11, P6 ;  /* 0x000000011d157824 */ /* 0x000fe400030e060b */
[----:B------:R-:W-:-:S05]  /*3190*/  FFMA R51, R51, R6, R10 ;  /* 0x0000000633337223 */ /* 0x000fca000000000a */
[----:B------:R3:W-:Y:S03]  /*31a0*/  @P1 STG.E desc[UR14][R20.64], R51 ;  /* 0x0000003314001986 */ /* 0x0007e6000c10190e */
[----:B------:R-:W-:Y:S05]  /*31b0*/  @!P4 BRA `(.L_x_74) ;  /* 0x00000000000cc947 */ /* 0x000fea0003800000 */
[----:B---3--:R-:W-:-:S04]  /*31c0*/  IADD3 R20, P1, R16, UR9, RZ ;  /* 0x0000000910147c10 */ /* 0x008fc8000ff3e0ff */
[----:B------:R-:W-:-:S05]  /*31d0*/  IADD3.X R21, R17, UR10, RZ, P1, !PT ;  /* 0x0000000a11157c10 */ /* 0x000fca0008ffe4ff */
[----:B------:R4:W5:Y:S04]  /*31e0*/  LDG.E.LTC128B R58, desc[UR14][R20.64] ;  /* 0x0000000e143a7981 */ /* 0x000968000c1e1920 */
.L_x_74:
[----:B------:R-:W-:Y:S05]  /*31f0*/  BSYNC B1 ;  /* 0x0000000000017941 */ /* 0x000fea0003800000 */
.L_x_73:
[----:B---345:R-:W-:Y:S01]  /*3200*/  FMUL R21, R58, R7 ;  /* 0x000000073a157220 */ /* 0x038fe20000400000 */
[----:B------:R-:W-:Y:S01]  /*3210*/  IMAD.X R23, R19, 0x1, R13, P5 ;  /* 0x0000000113177824 */ /* 0x000fe200028e060d */
[----:B------:R-:W-:Y:S01]  /*3220*/  ISETP.GT.AND P1, PT, R9, RZ, P2 ;  /* 0x000000ff0900720c */ /* 0x000fe20001724270 */
[----:B------:R-:W-:Y:S01]  /*3230*/  BSSY B1, `(.L_x_75) ;  /* 0x0000008000017945 */ /* 0x000fe20003800000 */
[----:B--2---:R-:W-:Y:S01]  /*3240*/  FFMA R25, R52, R6, R21 ;  /* 0x0000000634197223 */ /* 0x004fe20000000015 */
[----:B------:R-:W-:Y:S02]  /*3250*/  IADD3 R20, P6, R32, UR9, RZ ;  /* 0x0000000920147c10 */ /* 0x000fe4000ffde0ff */
[----:B------:R-:W-:Y:S02]  /*3260*/  IADD3 R24, P5, R14, R59, RZ ;  /* 0x0000003b0e187210 */ /* 0x000fe40007fbe0ff */
[----:B------:R2:W-:Y:S01]  /*3270*/  @P4 STG.E desc[UR14][R22.64], R25 ;  /* 0x0000001916004986 */ /* 0x0005e2000c10190e */
[----:B------:R-:W-:-:S05]  /*3280*/  IADD3.X R21, R33, UR10, RZ, P6, !PT ;  /* 0x0000000a21157c10 */ /* 0x000fca000b7fe4ff */
[----:B------:R-:W-:Y:S05]  /*3290*/  @!P1 BRA `(.L_x_76) ;  /* 0x0000000000049947 */ /* 0x000fea0003800000 */
[----:B------:R3:W5:Y:S02]  /*32a0*/  LDG.E.LTC128B R58, desc[UR14][R20.64] ;  /* 0x0000000e143a7981 */ /* 0x000764000c1e1920 */
.L_x_76:
[----:B------:R-:W-:Y:S05]  /*32b0*/  BSYNC B1 ;  /* 0x0000000000017941 */ /* 0x000fea0003800000 */
.L_x_75:
[----:B-----5:R-:W-:Y:S01]  /*32c0*/  FMUL R10, R58, R7 ;  /* 0x000000073a0a7220 */ /* 0x020fe20000400000 */
[----:B--2---:R-:W-:Y:S01]  /*32d0*/  IMAD.X R25, R15, 0x1, R13, P5 ;  /* 0x000000010f197824 */ /* 0x004fe200028e060d */
[----:B------:R-:W-:Y:S01]  /*32e0*/  ISETP.GT.AND P0, PT, R9, 0x8, P0 ;  /* 0x000000080900780c */ /* 0x000fe20000704270 */
[----:B------:R-:W-:Y:S01]  /*32f0*/  BSSY B1, `(.L_x_77) ;  /* 0x0000008000017945 */ /* 0x000fe20003800000 */
[----:B------:R-:W-:Y:S01]  /*3300*/  FFMA R53, R53, R6, R10 ;  /* 0x0000000635357223 */ /* 0x000fe2000000000a */
[----:B-1----:R-:W-:Y:S02]  /*3310*/  IADD3 R16, P4, R16, UR7, RZ ;  /* 0x0000000710107c10 */ /* 0x002fe4000ff9e0ff */
[----:B---3--:R-:W-:Y:S02]  /*3320*/  IADD3 R20, P5, R18, R12, RZ ;  /* 0x0000000c12147210 */ /* 0x008fe40007fbe0ff */
[----:B------:R1:W-:Y:S01]  /*3330*/  @P1 STG.E desc[UR14][R24.64], R53 ;  /* 0x0000003518001986 */ /* 0x0003e2000c10190e */
[----:B------:R-:W-:-:S05]  /*3340*/  IADD3.X R17, R17, UR8, RZ, P4, !PT ;  /* 0x0000000811117c10 */ /* 0x000fca000a7fe4ff */
[----:B------:R-:W-:Y:S05]  /*3350*/  @!P0 BRA `(.L_x_78) ;  /* 0x0000000000048947 */ /* 0x000fea0003800000 */
[----:B------:R2:W5:Y:S02]  /*3360*/  LDG.E.LTC128B R58, desc[UR14][R16.64] ;  /* 0x0000000e103a7981 */ /* 0x000564000c1e1920 */
.L_x_78:
[----:B------:R-:W-:Y:S05]  /*3370*/  BSYNC B1 ;  /* 0x0000000000017941 */ /* 0x000fea0003800000 */
.L_x_77:
[----:B------:R-:W-:Y:S01]  /*3380*/  ISETP.GT.AND P2, PT, R9, 0x8, P2 ;  /* 0x000000080900780c */ /* 0x000fe20001744270 */
[----:B-----5:R-:W-:Y:S01]  /*3390*/  FMUL R13, R58, R7 ;  /* 0x000000073a0d7220 */ /* 0x020fe20000400000 */
[----:B------:R-:W-:Y:S01]  /*33a0*/  IMAD.X R21, R19, 0x1, R11, P5 ;  /* 0x0000000113157824 */ /* 0x000fe200028e060b */
[----:B------:R-:W-:Y:S02]  /*33b0*/  BSSY B1, `(.L_x_79) ;  /* 0x0000007000017945 */ /* 0x000fe40003800000 */
[----:B------:R-:W-:-:S05]  /*33c0*/  FFMA R13, R54, R6, R13 ;  /* 0x00000006360d7223 */ /* 0x000fca000000000d */
[----:B------:R3:W-:Y:S01]  /*33d0*/  @P0 STG.E desc[UR14][R20.64], R13 ;  /* 0x0000000d14000986 */ /* 0x0007e2000c10190e */
[----:B--2---:R-:W-:-:S04]  /*33e0*/  IADD3 R16, P0, R32, UR7, RZ ;  /* 0x0000000720107c10 */ /* 0x004fc8000ff1e0ff */
[----:B------:R-:W-:Y:S01]  /*33f0*/  IADD3.X R17, R33, UR8, RZ, P0, !PT ;  /* 0x0000000821117c10 */ /* 0x000fe200087fe4ff */
[----:B------:R-:W-:Y:S08]  /*3400*/  @!P2 BRA `(.L_x_80) ;  /* 0x000000000004a947 */ /* 0x000ff00003800000 */
[----:B------:R2:W5:Y:S02]  /*3410*/  LDG.E.LTC128B R58, desc[UR14][R16.64] ;  /* 0x0000000e103a7981 */ /* 0x000564000c1e1920 */
.L_x_80:
[----:B------:R-:W-:Y:S05]  /*3420*/  BSYNC B1 ;  /* 0x0000000000017941 */ /* 0x000fea0003800000 */
.L_x_79:
[----:B------:R-:W-:Y:S05]  /*3430*/  @!P2 BRA `(.L_x_81) ;  /* 0x0000000800d4a947 */ /* 0x000fea0003800000 */
[----:B------:R-:W-:Y:S01]  /*3440*/  IADD3 R12, P0, R14, R12, RZ ;  /* 0x0000000c0e0c7210 */ /* 0x000fe20007f1e0ff */
[----:B-----5:R-:W-:-:S04]  /*3450*/  FMUL R58, R58, R7 ;  /* 0x000000073a3a7220 */ /* 0x020fc80000400000 */
[----:B---3--:R-:W-:Y:S02]  /*3460*/  IMAD.X R13, R15, 0x1, R11, P0 ;  /* 0x000000010f0d7824 */ /* 0x008fe400000e060b */
[----:B------:R-:W-:-:S05]  /*3470*/  FFMA R55, R55, R6, R58 ;  /* 0x0000000637377223 */ /* 0x000fca000000003a */
[----:B------:R4:W-:Y:S01]  /*3480*/  STG.E desc[UR14][R12.64], R55 ;  /* 0x000000370c007986 */ /* 0x0009e2000c10190e */
[----:B------:R-:W-:Y:S05]  /*3490*/  BRA `(.L_x_81) ;  /* 0x0000000800bc7947 */ /* 0x000fea0003800000 */
.L_x_22:
[----:B------:R-:W-:Y:S01]  /*34a0*/  ULDC.64 UR8, c[0x0][0x6c0] ;  /* 0x0001b00000087ab9 */ /* 0x000fe20000000a00 */
[----:B------:R-:W-:Y:S01]  /*34b0*/  ISETP.GT.AND P2, PT, R10, 0x1, PT ;  /* 0x000000010a00780c */ /* 0x000fe20003f44270 */
[-C--:B--2---:R-:W-:Y:S01]  /*34c0*/  FMUL R11, R24, R6.reuse ;  /* 0x00000006180b7220 */ /* 0x084fe20000400000 */
[----:B------:R-:W-:Y:S01]  /*34d0*/  LEA R12, P1, R22, UR8, 0x2 ;  /* 0x00000008160c7c11 */ /* 0x000fe2000f8210ff */
[-C--:B------:R-:W-:Y:S01]  /*34e0*/  FMUL R25, R25, R6.reuse ;  /* 0x0000000619197220 */ /* 0x080fe20000400000 */
[C---:B------:R-:W-:Y:S01]  /*34f0*/  ISETP.GT.AND P4, PT, R9.reuse, RZ, P2 ;  /* 0x000000ff0900720c */ /* 0x040fe20001784270 */
[----:B------:R-:W-:Y:S01]  /*3500*/  IMAD.SHL.U32 R59, R62, 0x20, RZ ;  /* 0x000000203e3b7824 */ /* 0x000fe200078e00ff */
[----:B------:R-:W-:Y:S01]  /*3510*/  LEA.HI.X R13, R22, UR9, R67, 0x2, P1 ;  /* 0x00000009160d7c11 */ /* 0x000fe200088f1443 */
[-C--:B------:R-:W-:Y:S01]  /*3520*/  FMUL R19, R26, R6.reuse ;  /* 0x000000061a137220 */ /* 0x080fe20000400000 */
[----:B------:R-:W-:Y:S01]  /*3530*/  ISETP.GT.AND P1, PT, R9, 0x8, P0 ;  /* 0x000000080900780c */ /* 0x000fe20000724270 */
[----:B------:R-:W-:Y:S01]  /*3540*/  FMUL R27, R27, R6 ;  /* 0x000000061b1b7220 */ /* 0x000fe20000400000 */
[----:B------:R-:W-:Y:S01]  /*3550*/  ISETP.GT.AND P0, PT, R10, 0x8, PT ;  /* 0x000000080a00780c */ /* 0x000fe20003f04270 */
[----:B------:R0:W-:Y:S01]  /*3560*/  @P5 STG.E desc[UR14][R12.64], R11 ;  /* 0x0000000b0c005986 */ /* 0x0001e2000c10190e */
[C---:B------:R-:W-:Y:S01]  /*3570*/  LEA R14, P5, R62.reuse, R12, 0x2 ;  /* 0x0000000c3e0e7211 */ /* 0x040fe200078a10ff */
[-C--:B------:R-:W-:Y:S01]  /*3580*/  FMUL R29, R29, R6.reuse ;  /* 0x000000061d1d7220 */ /* 0x080fe20000400000 */
[----:B------:R-:W-:Y:S01]  /*3590*/  ISETP.GT.AND P2, PT, R9, 0x8, P2 ;  /* 0x000000080900780c */ /* 0x000fe20001744270 */
[-C--:B------:R-:W-:Y:S01]  /*35a0*/  FMUL R31, R31, R6.reuse ;  /* 0x000000061f1f7220 */ /* 0x080fe20000400000 */
[C-C-:B------:R-:W-:Y:S01]  /*35b0*/  LEA.HI.X R15, R62.reuse, R13, R63.reuse, 0x2, P5 ;  /* 0x0000000d3e0f7211 */ /* 0x140fe200028f143f */
[-C--:B------:R-:W-:Y:S01]  /*35c0*/  FMUL R33, R33, R6.reuse ;  /* 0x0000000621217220 */ /* 0x080fe20000400000 */
[----:B------:R-:W-:Y:S01]  /*35d0*/  SHF.L.U64.HI R57, R62, 0x5, R63 ;  /* 0x000000053e397819 */ /* 0x000fe2000001023f */
[----:B------:R-:W-:Y:S01]  /*35e0*/  FMUL R35, R35, R6 ;  /* 0x0000000623237220 */ /* 0x000fe20000400000 */
[----:B------:R-:W-:Y:S01]  /*35f0*/  ISETP.GT.AND P5, PT, R9, RZ, P0 ;  /* 0x000000ff0900720c */ /* 0x000fe200007a4270 */
[----:B------:R1:W-:Y:S01]  /*3600*/  @P4 STG.E desc[UR14][R14.64], R25 ;  /* 0x000000190e004986 */ /* 0x0003e2000c10190e */
[C---:B------:R-:W-:Y:S01]  /*3610*/  IADD3 R16, P4, R59.reuse, R12, RZ ;  /* 0x0000000c3b107210 */ /* 0x040fe20007f9e0ff */
[----:B0-----:R-:W-:Y:S01]  /*3620*/  FMUL R11, R28, R6 ;  /* 0x000000061c0b7220 */ /* 0x001fe20000400000 */
[----:B------:R-:W-:Y:S01]  /*3630*/  IADD3 R18, P6, R59, R14, RZ ;  /* 0x0000000e3b127210 */ /* 0x000fe20007fde0ff */
[----:B------:R0:W-:Y:S01]  /*3640*/  @P1 STG.E desc[UR14][R12.64+0x20], R19 ;  /* 0x000020130c001986 */ /* 0x0001e2000c10190e */
[----:B------:R-:W-:Y:S01]  /*3650*/  ISETP.GT.AND P1, PT, R10, 0x9, PT ;  /* 0x000000090a00780c */ /* 0x000fe20003f24270 */
[----:B------:R-:W-:Y:S01]  /*3660*/  IMAD.X R17, R57, 0x1, R13, P4 ;  /* 0x0000000139117824 */ /* 0x000fe200020e060d */
[C---:B------:R-:W-:Y:S01]  /*3670*/  ISETP.GT.AND P0, PT, R9.reuse, 0x8, P0 ;  /* 0x000000080900780c */ /* 0x040fe20000704270 */
[----:B------:R2:W-:Y:S01]  /*3680*/  @P2 STG.E desc[UR14][R14.64+0x20], R27 ;  /* 0x0000201b0e002986 */ /* 0x0005e2000c10190e */
[----:B------:R-:W-:Y:S01]  /*3690*/  ISETP.GT.AND P4, PT, R9, RZ, P1 ;  /* 0x000000ff0900720c */ /* 0x000fe20000f84270 */
[-C--:B------:R-:W-:Y:S01]  /*36a0*/  FMUL R37, R37, R6.reuse ;  /* 0x0000000625257220 */ /* 0x080fe20000400000 */
[----:B------:R-:W-:Y:S01]  /*36b0*/  IADD3 R61, P2, R59, 0x20, RZ ;  /* 0x000000203b3d7810 */ /* 0x000fe20007f5e0ff */
[----:B------:R3:W-:Y:S01]  /*36c0*/  @P5 STG.E desc[UR14][R16.64], R11 ;  /* 0x0000000b10005986 */ /* 0x0007e2000c10190e */
[----:B------:R-:W-:Y:S01]  /*36d0*/  ISETP.GT.AND P1, PT, R9, 0x8, P1 ;  /* 0x000000080900780c */ /* 0x000fe20000f24270 */
[-C--:B-1----:R-:W-:Y:S01]  /*36e0*/  FMUL R25, R30, R6.reuse ;  /* 0x000000061e197220 */ /* 0x082fe20000400000 */
[----:B------:R-:W-:Y:S01]  /*36f0*/  FMUL R39, R39, R6 ;  /* 0x0000000627277220 */ /* 0x000fe20000400000 */
[----:B0-----:R-:W-:Y:S01]  /*3700*/  IADD3 R12, P5, R61, R12, RZ ;  /* 0x0000000c3d0c7210 */ /* 0x001fe20007fbe0ff */
[----:B------:R-:W-:Y:S01]  /*3710*/  IMAD.X R19, R57, 0x1, R15, P6 ;  /* 0x0000000139137824 */ /* 0x000fe200030e060f */
[----:B------:R-:W-:Y:S01]  /*3720*/  IADD3 R20, P6, R59, R16, RZ ;  /* 0x000000103b147210 */ /* 0x000fe20007fde0ff */
[----:B------:R-:W-:Y:S01]  /*3730*/  IMAD.X R63, RZ, RZ, R57, P2 ;  /* 0x000000ffff3f7224 */ /* 0x000fe200010e0639 */
[----:B------:R-:W-:Y:S01]  /*3740*/  ISETP.GT.AND P2, PT, R10, 0x10, PT ;  /* 0x000000100a00780c */ /* 0x000fe20003f44270 */
[----:B------:R-:W-:Y:S01]  /*3750*/  FMUL R41, R41, R6 ;  /* 0x0000000629297220 */ /* 0x000fe20000400000 */
[----:B------:R-:W-:Y:S01]  /*3760*/  @P4 STG.E desc[UR14][R18.64], R29 ;  /* 0x0000001d12004986 */ /* 0x000fe2000c10190e */
[----:B------:R-:W-:Y:S01]  /*3770*/  IMAD.X R13, R63, 0x1, R13, P5 ;  /* 0x000000013f0d7824 */ /* 0x000fe200028e060d */
[----:B--2---:R-:W-:Y:S01]  /*3780*/  IADD3 R14, P4, R61, R14, RZ ;  /* 0x0000000e3d0e7210 */ /* 0x004fe20007f9e0ff */
[----:B---3--:R-:W-:Y:S01]  /*3790*/  FMUL R11, R32, R6 ;  /* 0x00000006200b7220 */ /* 0x008fe20000400000 */
[----:B------:R-:W-:Y:S01]  /*37a0*/  ISETP.GT.AND P5, PT, R9, RZ, P2 ;  /* 0x000000ff0900720c */ /* 0x000fe200017a4270 */
[----:B------:R-:W-:Y:S01]  /*37b0*/  IMAD.X R21, R57, 0x1, R17, P6 ;  /* 0x0000000139157824 */ /* 0x000fe200030e0611 */
[----:B------:R0:W-:Y:S01]  /*37c0*/  @P0 STG.E desc[UR14][R12.64], R25 ;  /* 0x000000190c000986 */ /* 0x0001e2000c10190e */
[----:B------:R-:W-:Y:S01]  /*37d0*/  ISETP.GT.AND P0, PT, R10, 0x11, PT ;  /* 0x000000110a00780c */ /* 0x000fe20003f04270 */
[----:B------:R-:W-:-:S02]  /*37e0*/  IMAD.X R15, R63, 0x1, R15, P4 ;  /* 0x000000013f0f7824 */ /* 0x000fc400020e060f */
[-C--:B------:R-:W-:Y:S01]  /*37f0*/  FMUL R43, R43, R6.reuse ;  /* 0x000000062b2b7220 */ /* 0x080fe20000400000 */
[-C--:B------:R-:W-:Y:S01]  /*3800*/  FMUL R45, R45, R6.reuse ;  /* 0x000000062d2d7220 */ /* 0x080fe20000400000 */
[----:B------:R-:W-:Y:S01]  /*3810*/  ISETP.GT.AND P4, PT, R9, RZ, P0 ;  /* 0x000000ff0900720c */ /* 0x000fe20000784270 */
[-C--:B------:R-:W-:Y:S01]  /*3820*/  FMUL R47, R47, R6.reuse ;  /* 0x000000062f2f7220 */ /* 0x080fe20000400000 */
[----:B------:R1:W-:Y:S01]  /*3830*/  @P1 STG.E desc[UR14][R14.64], R31 ;  /* 0x0000001f0e001986 */ /* 0x0003e2000c10190e */
[----:B------:R-:W-:Y:S01]  /*3840*/  ISETP.GT.AND P1, PT, R9, 0x8, P2 ;  /* 0x000000080900780c */ /* 0x000fe20001724270 */
[----:B------:R-:W-:Y:S01]  /*3850*/  FMUL R27, R48, R6 ;  /* 0x00000006301b7220 */ /* 0x000fe20000400000 */
[----:B------:R-:W-:Y:S01]  /*3860*/  IADD3 R22, P2, R59, R18, RZ ;  /* 0x000000123b167210 */ /* 0x000fe20007f5e0ff */
[----:B------:R2:W-:Y:S01]  /*3870*/  @P5 STG.E desc[UR14][R20.64], R11 ;  /* 0x0000000b14005986 */ /* 0x0005e2000c10190e */
[----:B0-----:R-:W-:Y:S01]  /*3880*/  IADD3 R12, P5, R61, R16, RZ ;  /* 0x000000103d0c7210 */ /* 0x001fe20007fbe0ff */
[----:B------:R-:W-:Y:S01]  /*3890*/  FMUL R25, R34, R6 ;  /* 0x0000000622197220 */ /* 0x000fe20000400000 */
[----:B------:R-:W-:Y:S01]  /*38a0*/  ISETP.GT.AND P0, PT, R9, 0x8, P0 ;  /* 0x000000080900780c */ /* 0x000fe20000704270 */
[----:B------:R-:W-:Y:S01]  /*38b0*/  IMAD.X R23, R57, 0x1, R19, P2 ;  /* 0x0000000139177824 */ /* 0x000fe200010e0613 */
[C---:B------:R-:W-:Y:S01]  /*38c0*/  ISETP.GT.AND P2, PT, R10.reuse, 0x18, PT ;  /* 0x000000180a00780c */ /* 0x040fe20003f44270 */
[----:B------:R-:W-:Y:S01]  /*38d0*/  IMAD.X R13, R63, 0x1, R17, P5 ;  /* 0x000000013f0d7824 */ /* 0x000fe200028e0611 */
[----:B------:R-:W-:Y:S01]  /*38e0*/  IADD3 R16, P6, R59, R20, RZ ;  /* 0x000000143b107210 */ /* 0x000fe20007fde0ff */
[-C--:B------:R-:W-:Y:S01]  /*38f0*/  FMUL R49, R49, R6.reuse ;  /* 0x0000000631317220 */ /* 0x080fe20000400000 */
[----:B------:R-:W-:Y:S01]  /*3900*/  @P4 STG.E desc[UR14][R22.64], R33 ;  /* 0x0000002116004986 */ /* 0x000fe2000c10190e */
[----:B------:R-:W-:Y:S01]  /*3910*/  ISETP.GT.AND P5, PT, R9, RZ, P2 ;  /* 0x000000ff0900720c */ /* 0x000fe200017a4270 */
[----:B------:R-:W-:Y:S01]  /*3920*/  FMUL R51, R51, R6 ;  /* 0x0000000633337220 */ /* 0x000fe20000400000 */
[----:B-1----:R-:W-:Y:S01]  /*3930*/  IADD3 R14, P4, R61, R18, RZ ;  /* 0x000000123d0e7210 */ /* 0x002fe20007f9e0ff */
[----:B------:R0:W-:Y:S01]  /*3940*/  @P1 STG.E desc[UR14][R12.64], R25 ;  /* 0x000000190c001986 */ /* 0x0001e2000c10190e */
[----:B------:R-:W-:Y:S01]  /*3950*/  ISETP.GT.AND P1, PT, R10, 0x19, PT ;  /* 0x000000190a00780c */ /* 0x000fe20003f24270 */
[-C--:B--2---:R-:W-:Y:S01]  /*3960*/  FMUL R11, R36, R6.reuse ;  /* 0x00000006240b7220 */ /* 0x084fe20000400000 */
[----:B------:R-:W-:Y:S01]  /*3970*/  IMAD.X R17, R57, 0x1, R21, P6 ;  /* 0x0000000139117824 */ /* 0x000fe200030e0615 */
[----:B------:R-:W-:Y:S01]  /*3980*/  ISETP.GT.AND P2, PT, R9, 0x8, P2 ;  /* 0x000000080900780c */ /* 0x000fe20001744270 */
[----:B------:R-:W-:Y:S01]  /*3990*/  IMAD.X R15, R63, 0x1, R19, P4 ;  /* 0x000000013f0f7824 */ /* 0x000fe200020e0613 */
[----:B------:R-:W-:Y:S01]  /*39a0*/  ISETP.GT.AND P4, PT, R9, RZ, P1 ;  /* 0x000000ff0900720c */ /* 0x000fe20000f84270 */
[-C--:B------:R-:W-:Y:S01]  /*39b0*/  FMUL R53, R53, R6.reuse ;  /* 0x0000000635357220 */ /* 0x080fe20000400000 */
[----:B------:R-:W-:Y:S01]  /*39c0*/  ISETP.GT.AND P1, PT, R9, 0x8, P1 ;  /* 0x000000080900780c */ /* 0x000fe20000f24270 */
[----:B------:R-:W-:Y:S01]  /*39d0*/  FMUL R55, R55, R6 ;  /* 0x0000000637377220 */ /* 0x000fe20000400000 */
[----:B------:R1:W-:Y:S01]  /*39e0*/  @P0 STG.E desc[UR14][R14.64], R35 ;  /* 0x000000230e000986 */ /* 0x0003e2000c10190e */
[----:B------:R-:W-:Y:S01]  /*39f0*/  IADD3 R18, P0, R59, R22, RZ ;  /* 0x000000163b127210 */ /* 0x000fe20007f1e0ff */
[----:B0-----:R-:W-:-:S02]  /*3a00*/  FMUL R25, R38, R6 ;  /* 0x0000000626197220 */ /* 0x001fc40000400000 */
[----:B------:R0:W-:Y:S01]  /*3a10*/  @P5 STG.E desc[UR14][R16.64], R11 ;  /* 0x0000000b10005986 */ /* 0x0001e2000c10190e */
[----:B------:R-:W-:Y:S01]  /*3a20*/  IADD3 R12, P5, R61, R20, RZ ;  /* 0x000000143d0c7210 */ /* 0x000fe20007fbe0ff */
[----:B------:R-:W-:Y:S01]  /*3a30*/  IMAD.X R19, R57, 0x1, R23, P0 ;  /* 0x0000000139137824 */ /* 0x000fe200000e0617 */
[C---:B------:R-:W-:Y:S02]  /*3a40*/  ISETP.GT.AND P0, PT, R10.reuse, 0x20, PT ;  /* 0x000000200a00780c */ /* 0x040fe40003f04270 */
[----:B------:R-:W-:Y:S01]  /*3a50*/  IADD3 R20, P6, R59, R16, RZ ;  /* 0x000000103b147210 */ /* 0x000fe20007fde0ff */
[----:B------:R-:W-:Y:S01]  /*3a60*/  IMAD.X R13, R63, 0x1, R21, P5 ;  /* 0x000000013f0d7824 */ /* 0x000fe200028e0615 */
[----:B------:R-:W-:Y:S01]  /*3a70*/  @P4 STG.E desc[UR14][R18.64], R37 ;  /* 0x0000002512004986 */ /* 0x000fe2000c10190e */
[----:B-1----:R-:W-:Y:S02]  /*3a80*/  IADD3 R14, P5, R61, R22, RZ ;  /* 0x000000163d0e7210 */ /* 0x002fe40007fbe0ff */
[----:B------:R-:W-:Y:S01]  /*3a90*/  ISETP.GT.AND P4, PT, R9, RZ, P0 ;  /* 0x000000ff0900720c */ /* 0x000fe20000784270 */
[----:B------:R1:W-:Y:S01]  /*3aa0*/  @P2 STG.E desc[UR14][R12.64], R25 ;  /* 0x000000190c002986 */ /* 0x0003e2000c10190e */
[----:B------:R-:W-:Y:S01]  /*3ab0*/  ISETP.GT.AND P2, PT, R10, 0x21, PT ;  /* 0x000000210a00780c */ /* 0x000fe20003f44270 */
[----:B------:R-:W-:-:S02]  /*3ac0*/  IMAD.X R15, R63, 0x1, R23, P5 ;  /* 0x000000013f0f7824 */ /* 0x000fc400028e0617 */
[----:B0-----:R-:W-:Y:S01]  /*3ad0*/  FMUL R11, R40, R6 ;  /* 0x00000006280b7220 */ /* 0x001fe20000400000 */
[----:B------:R-:W-:Y:S01]  /*3ae0*/  IMAD.X R21, R57, 0x1, R17, P6 ;  /* 0x0000000139157824 */ /* 0x000fe200030e0611 */
[----:B------:R-:W-:Y:S01]  /*3af0*/  ISETP.GT.AND P5, PT, R9, RZ, P2 ;  /* 0x000000ff0900720c */ /* 0x000fe200017a4270 */
[----:B------:R0:W-:Y:S01]  /*3b00*/  @P1 STG.E desc[UR14][R14.64], R39 ;  /* 0x000000270e001986 */ /* 0x0001e2000c10190e */
[----:B------:R-:W-:Y:S02]  /*3b10*/  IADD3 R22, P1, R59, R18, RZ ;  /* 0x000000123b167210 */ /* 0x000fe40007f3e0ff */
[----:B------:R-:W-:Y:S02]  /*3b20*/  ISETP.GT.AND P0, PT, R9, 0x8, P0 ;  /* 0x000000080900780c */ /* 0x000fe40000704270 */
[----:B------:R2:W-:Y:S01]  /*3b30*/  @P4 STG.E desc[UR14][R20.64], R11 ;  /* 0x0000000b14004986 */ /* 0x0005e2000c10190e */
[----:B-1----:R-:W-:Y:S01]  /*3b40*/  IADD3 R12, P4, R61, R16, RZ ;  /* 0x000000103d0c7210 */ /* 0x002fe20007f9e0ff */
[----:B------:R-:W-:Y:S01]  /*3b50*/  IMAD.X R23, R57, 0x1, R19, P1 ;  /* 0x0000000139177824 */ /* 0x000fe200008e0613 */
[----:B------:R-:W-:Y:S01]  /*3b60*/  ISETP.GT.AND P2, PT, R9, 0x8, P2 ;  /* 0x000000080900780c */ /* 0x000fe20001744270 */
[----:B------:R-:W-:Y:S01]  /*3b70*/  FMUL R25, R42, R6 ;  /* 0x000000062a197220 */ /* 0x000fe20000400000 */
[----:B------:R-:W-:Y:S01]  /*3b80*/  ISETP.GT.AND P1, PT, R10, 0x28, PT ;  /* 0x000000280a00780c */ /* 0x000fe20003f24270 */
[----:B------:R-:W-:Y:S01]  /*3b90*/  IMAD.X R13, R63, 0x1, R17, P4 ;  /* 0x000000013f0d7824 */ /* 0x000fe200020e0611 */
[----:B------:R-:W-:Y:S01]  /*3ba0*/  @P5 STG.E desc[UR14][R22.64], R41 ;  /* 0x0000002916005986 */ /* 0x000fe2000c10190e */
[----:B0-----:R-:W-:-:S02]  /*3bb0*/  IADD3 R14, P5, R61, R18, RZ ;  /* 0x000000123d0e7210 */ /* 0x001fc40007fbe0ff */
[----:B------:R-:W-:Y:S01]  /*3bc0*/  ISETP.GT.AND P4, PT, R9, RZ, P1 ;  /* 0x000000ff0900720c */ /* 0x000fe20000f84270 */
[----:B------:R0:W-:Y:S01]  /*3bd0*/  @P0 STG.E desc[UR14][R12.64], R25 ;  /* 0x000000190c000986 */ /* 0x0001e2000c10190e */
[----:B------:R-:W-:Y:S01]  /*3be0*/  ISETP.GT.AND P0, PT, R10, 0x29, PT ;  /* 0x000000290a00780c */ /* 0x000fe20003f04270 */
[----:B------:R-:W-:Y:S01]  /*3bf0*/  IMAD.X R15, R63, 0x1, R19, P5 ;  /* 0x000000013f0f7824 */ /* 0x000fe200028e0613 */
[----:B------:R-:W-:Y:S01]  /*3c00*/  IADD3 R16, P6, R59, R20, RZ ;  /* 0x000000143b107210 */ /* 0x000fe20007fde0ff */
[----:B--2---:R-:W-:Y:S01]  /*3c10*/  FMUL R11, R44, R6 ;  /* 0x000000062c0b7220 */ /* 0x004fe20000400000 */
[----:B------:R-:W-:Y:S02]  /*3c20*/  ISETP.GT.AND P5, PT, R9, RZ, P0 ;  /* 0x000000ff0900720c */ /* 0x000fe400007a4270 */
[----:B------:R1:W-:Y:S01]  /*3c30*/  @P2 STG.E desc[UR14][R14.64], R43 ;  /* 0x0000002b0e002986 */ /* 0x0003e2000c10190e */
[----:B------:R-:W-:Y:S01]  /*3c40*/  IMAD.X R17, R57, 0x1, R21, P6 ;  /* 0x0000000139117824 */ /* 0x000fe200030e0615 */
[----:B------:R-:W-:-:S02]  /*3c50*/  IADD3 R18, P2, R59, R22, RZ ;  /* 0x000000163b127210 */ /* 0x000fc40007f5e0ff */
[----:B------:R-:W-:Y:S01]  /*3c60*/  ISETP.GT.AND P1, PT, R9, 0x8, P1 ;  /* 0x000000080900780c */ /* 0x000fe20000f24270 */
[----:B0-----:R-:W-:Y:S01]  /*3c70*/  FMUL R25, R46, R6 ;  /* 0x000000062e197220 */ /* 0x001fe20000400000 */
[----:B------:R-:W-:Y:S01]  /*3c80*/  @P4 STG.E desc[UR14][R16.64], R11 ;  /* 0x0000000b10004986 */ /* 0x000fe2000c10190e */
[----:B------:R-:W-:Y:S01]  /*3c90*/  IADD3 R12, P4, R61, R20, RZ ;  /* 0x000000143d0c7210 */ /* 0x000fe20007f9e0ff */
[----:B------:R-:W-:Y:S01]  /*3ca0*/  IMAD.X R19, R57, 0x1, R23, P2 ;  /* 0x0000000139137824 */ /* 0x000fe200010e0617 */
[----:B------:R-:W-:Y:S02]  /*3cb0*/  ISETP.GT.AND P0, PT, R9, 0x8, P0 ;  /* 0x000000080900780c */ /* 0x000fe40000704270 */
[----:B------:R-:W-:Y:S01]  /*3cc0*/  ISETP.GT.AND P2, PT, R10, 0x30, PT ;  /* 0x000000300a00780c */ /* 0x000fe20003f44270 */
[----:B------:R-:W-:Y:S01]  /*3cd0*/  IMAD.X R13, R63, 0x1, R21, P4 ;  /* 0x000000013f0d7824 */ /* 0x000fe200020e0615 */
[----:B------:R-:W-:Y:S01]  /*3ce0*/  @P5 STG.E desc[UR14][R18.64], R45 ;  /* 0x0000002d12005986 */ /* 0x000fe2000c10190e */
[----:B-1----:R-:W-:-:S02]  /*3cf0*/  IADD3 R14, P5, R61, R22, RZ ;  /* 0x000000163d0e7210 */ /* 0x002fc40007fbe0ff */
[----:B------:R-:W-:Y:S01]  /*3d00*/  ISETP.GT.AND P4, PT, R9, RZ, P2 ;  /* 0x000000ff0900720c */ /* 0x000fe20001784270 */
[----:B------:R0:W-:Y:S01]  /*3d10*/  @P1 STG.E desc[UR14][R12.64], R25 ;  /* 0x000000190c001986 */ /* 0x0001e2000c10190e */
[----:B------:R-:W-:Y:S01]  /*3d20*/  IADD3 R20, P6, R59, R16, RZ ;  /* 0x000000103b147210 */ /* 0x000fe20007fde0ff */
[----:B------:R-:W-:Y:S01]  /*3d30*/  IMAD.X R15, R63, 0x1, R23, P5 ;  /* 0x000000013f0f7824 */ /* 0x000fe200028e0617 */
[----:B------:R-:W-:-:S03]  /*3d40*/  ISETP.GT.AND P1, PT, R10, 0x31, PT ;  /* 0x000000310a00780c */ /* 0x000fc60003f24270 */
[----:B------:R-:W-:Y:S01]  /*3d50*/  IMAD.X R21, R57, 0x1, R17, P6 ;  /* 0x0000000139157824 */ /* 0x000fe200030e0611 */
[C---:B------:R-:W-:Y:S01]  /*3d60*/  ISETP.GT.AND P5, PT, R9.reuse, RZ, P1 ;  /* 0x000000ff0900720c */ /* 0x040fe20000fa4270 */
[----:B------:R1:W-:Y:S01]  /*3d70*/  @P0 STG.E desc[UR14][R14.64], R47 ;  /* 0x0000002f0e000986 */ /* 0x0003e2000c10190e */
[----:B------:R-:W-:Y:S02]  /*3d80*/  ISETP.GT.AND P6, PT, R9, 0x8, P2 ;  /* 0x000000080900780c */ /* 0x000fe400017c4270 */
        /* <DEDUP_REMOVED lines=8> */
[----:B------:R-:W-:-:S02]  /*3e10*/  ISETP.GT.AND P2, PT, R10, 0x39, PT ;  /* 0x000000390a00780c */ /* 0x000fc40003f44270 */
[----:B------:R-:W-:Y:S01]  /*3e20*/  IADD3 R10, P4, R61, R18, RZ ;  /* 0x000000123d0a7210 */ /* 0x000fe20007f9e0ff */
[----:B------:R-:W-:Y:S01]  /*3e30*/  @P5 STG.E desc[UR14][R22.64], R49 ;  /* 0x0000003116005986 */ /* 0x000fe2000c10190e */
[----:B-1----:R-:W-:-:S03]  /*3e40*/  IADD3 R14, P5, R59, R20, RZ ;  /* 0x000000143b0e7210 */ /* 0x002fc60007fbe0ff */
[----:B------:R-:W-:Y:S01]  /*3e50*/  IMAD.X R11, R63, 0x1, R19, P4 ;  /* 0x000000013f0b7824 */ /* 0x000fe200020e0613 */
[----:B------:R-:W-:Y:S01]  /*3e60*/  IADD3 R18, P4, R61, R20, RZ ;  /* 0x000000143d127210 */ /* 0x000fe20007f9e0ff */
[----:B------:R0:W-:Y:S01]  /*3e70*/  @P6 STG.E desc[UR14][R12.64], R25 ;  /* 0x000000190c006986 */ /* 0x0001e2000c10190e */
[--C-:B------:R-:W-:Y:S01]  /*3e80*/  IMAD.X R15, R57, 0x1, R21.reuse, P5 ;  /* 0x00000001390f7824 */ /* 0x100fe200028e0615 */
[----:B------:R-:W-:Y:S02]  /*3e90*/  ISETP.GT.AND P6, PT, R9, RZ, P0 ;  /* 0x000000ff0900720c */ /* 0x000fe400007c4270 */
[----:B------:R-:W-:Y:S01]  /*3ea0*/  IADD3 R16, P5, R59, R22, RZ ;  /* 0x000000163b107210 */ /* 0x000fe20007fbe0ff */
[----:B------:R-:W-:Y:S01]  /*3eb0*/  IMAD.X R19, R63, 0x1, R21, P4 ;  /* 0x000000013f137824 */ /* 0x000fe200020e0615 */
[C---:B------:R-:W-:Y:S01]  /*3ec0*/  ISETP.GT.AND P4, PT, R9.reuse, RZ, P2 ;  /* 0x000000ff0900720c */ /* 0x040fe20001784270 */
[-C--:B--2---:R-:W-:Y:S01]  /*3ed0*/  FMUL R21, R54, R6.reuse ;  /* 0x0000000636157220 */ /* 0x084fe20000400000 */
[----:B------:R-:W-:Y:S01]  /*3ee0*/  ISETP.GT.AND P0, PT, R9, 0x8, P0 ;  /* 0x000000080900780c */ /* 0x000fe20000704270 */
[--C-:B------:R-:W-:Y:S01]  /*3ef0*/  IMAD.X R17, R57, 0x1, R23.reuse, P5 ;  /* 0x0000000139117824 */ /* 0x100fe200028e0617 */
[----:B------:R-:W-:Y:S01]  /*3f00*/  ISETP.GT.AND P2, PT, R9, 0x8, P2 ;  /* 0x000000080900780c */ /* 0x000fe20001744270 */
[----:B------:R-:W-:Y:S01]  /*3f10*/  FMUL R9, R52, R6 ;  /* 0x0000000634097220 */ /* 0x000fe20000400000 */
[----:B0-----:R-:W-:Y:S01]  /*3f20*/  IADD3 R12, P5, R61, R22, RZ ;  /* 0x000000163d0c7210 */ /* 0x001fe20007fbe0ff */
[----:B------:R0:W-:Y:S04]  /*3f30*/  @P1 STG.E desc[UR14][R10.64], R51 ;  /* 0x000000330a001986 */ /* 0x0001e8000c10190e */
[----:B------:R-:W-:Y:S01]  /*3f40*/  IMAD.X R13, R63, 0x1, R23, P5 ;  /* 0x000000013f0d7824 */ /* 0x000fe200028e0617 */
[----:B------:R0:W-:Y:S04]  /*3f50*/  @P6 STG.E desc[UR14][R14.64], R9 ;  /* 0x000000090e006986 */ /* 0x0001e8000c10190e */
[----:B------:R0:W-:Y:S04]  /*3f60*/  @P4 STG.E desc[UR14][R16.64], R53 ;  /* 0x0000003510004986 */ /* 0x0001e8000c10190e */
[----:B------:R0:W-:Y:S04]  /*3f70*/  @P0 STG.E desc[UR14][R18.64], R21 ;  /* 0x0000001512000986 */ /* 0x0001e8000c10190e */
[----:B------:R0:W-:Y:S02]  /*3f80*/  @P2 STG.E desc[UR14][R12.64], R55 ;  /* 0x000000370c002986 */ /* 0x0001e4000c10190e */
.L_x_81:
[----:B------:R-:W-:Y:S05]  /*3f90*/  BSYNC B0 ;  /* 0x0000000000007941 */ /* 0x000fea0003800000 */
.L_x_21:
[----:B------:R-:W-:Y:S01]  /*3fa0*/  ULDC UR8, c[0x0][0xc] ;  /* 0x0000030000087ab9 */ /* 0x000fe20000000800 */
[----:B------:R-:W-:Y:S01]  /*3fb0*/  ULDC UR9, c[0x0][0x10] ;  /* 0x0000040000097ab9 */ /* 0x000fe20000000800 */
[----:B0-----:R-:W0:Y:S01]  /*3fc0*/  LDC R9, c[0x0][0x14] ;  /* 0x00000500ff097b82 */ /* 0x001e220000000800 */
[----:B------:R-:W-:Y:S01]  /*3fd0*/  UIMAD.WIDE.U32 UR8, UR8, UR9, URZ ;  /* 0x00000009080872a5 */ /* 0x000fe2000f8e003f */
[----:B------:R-:W-:Y:S02]  /*3fe0*/  IMAD.MOV.U32 R10, RZ, RZ, R0 ;  /* 0x000000ffff0a7224 */ /* 0x000fe400078e0000 */
[----:B------:R-:W-:Y:S02]  /*3ff0*/  IMAD.MOV.U32 R11, RZ, RZ, R5 ;  /* 0x000000ffff0b7224 */ /* 0x000fe400078e0005 */
[----:B--2---:R-:W-:Y:S02]  /*4000*/  IMAD.MOV.U32 R16, RZ, RZ, -0x1 ;  /* 0xffffffffff107424 */ /* 0x004fe400078e00ff */
[----:B0-----:R-:W-:-:S04]  /*4010*/  IMAD.WIDE.U32 R10, R9, UR8, R10 ;  /* 0x00000008090a7c25 */ /* 0x001fc8000f8e000a */
[----:B------:R-:W-:Y:S01]  /*4020*/  IMAD R5, R9, UR9, RZ ;  /* 0x0000000909057c24 */ /* 0x000fe2000f8e02ff */
[----:B------:R-:W-:Y:S01]  /*4030*/  ULDC.64 UR8, c[0x0][0x750] ;  /* 0x0001d40000087ab9 */ /* 0x000fe20000000a00 */
[----:B------:R-:W-:Y:S01]  /*4040*/  PRMT R9, RZ, 0x7610, R9 ;  /* 0x00007610ff097816 */ /* 0x000fe20000000009 */
[----:B------:R-:W-:Y:S01]  /*4050*/  IMAD.MOV.U32 R0, RZ, RZ, R10 ;  /* 0x000000ffff007224 */ /* 0x000fe200078e000a */
[----:B------:R-:W-:Y:S01]  /*4060*/  ISETP.GE.U32.AND P0, PT, R10, UR8, PT ;  /* 0x000000080a007c0c */ /* 0x000fe2000bf06070 */
[----:B------:R-:W-:Y:S02]  /*4070*/  IMAD.IADD R5, R11, 0x1, R5 ;  /* 0x000000010b057824 */ /* 0x000fe400078e0205 */
[----:B------:R-:W-:-:S03]  /*4080*/  IMAD.MOV.U32 R11, RZ, RZ, -0x1 ;  /* 0xffffffffff0b7424 */ /* 0x000fc600078e00ff */
[----:B------:R-:W-:-:S13]  /*4090*/  ISETP.GE.U32.AND.EX P0, PT, R5, UR9, PT, P0 ;  /* 0x0000000905007c0c */ /* 0x000fda000bf06100 */
[----:B------:R-:W-:Y:S05]  /*40a0*/  @P0 BRA `(.L_x_82) ;  /* 0x00000004006c0947 */ /* 0x000fea0003800000 */
[----:B---3--:R-:W0:Y:S01]  /*40b0*/  S2R R20, SR_CTAID.X ;  /* 0x0000000000147919 */ /* 0x008e220000002500 */
[----:B------:R-:W2:Y:S01]  /*40c0*/  LDC.64 R14, c[0x0][0x728] ;  /* 0x0001ca00ff0e7b82 */ /* 0x000ea20000000a00 */
[----:B------:R-:W-:Y:S01]  /*40d0*/  ULDC UR7, c[0x0][0x150] ;  /* 0x0000540000077ab9 */ /* 0x000fe20000000800 */
[----:B----4-:R-:W-:Y:S01]  /*40e0*/  IMAD.MOV.U32 R12, RZ, RZ, R0 ;  /* 0x000000ffff0c7224 */ /* 0x010fe200078e0000 */
[----:B------:R-:W3:Y:S01]  /*40f0*/  S2R R22, SR_CTAID.Y ;  /* 0x0000000000167919 */ /* 0x000ee20000002600 */
[----:B------:R-:W-:-:S04]  /*4100*/  IMAD.MOV.U32 R13, RZ, RZ, R5 ;  /* 0x000000ffff0d7224 */ /* 0x000fc800078e0005 */
[----:B------:R-:W4:Y:S08]  /*4110*/  LDC R23, c[0x0][0x144] ;  /* 0x00005100ff177b82 */ /* 0x000f300000000800 */
[----:B------:R-:W1:Y:S08]  /*4120*/  LDC R16, c[0x0][0x730] ;  /* 0x0001cc00ff107b82 */ /* 0x000e700000000800 */
[----:B------:R-:W1:Y:S01]  /*4130*/  LDC.64 R18, c[0x0][0x720] ;  /* 0x0001c800ff127b82 */ /* 0x000e620000000a00 */
[----:B--2---:R-:W-:-:S04]  /*4140*/  ISETP.NE.U32.AND P0, PT, R14, RZ, PT ;  /* 0x000000ff0e00720c */ /* 0x004fc80003f05070 */
[----:B------:R-:W-:Y:S02]  /*4150*/  ISETP.NE.AND.EX P0, PT, R15, RZ, PT, P0 ;  /* 0x000000ff0f00720c */ /* 0x000fe40003f05300 */
[----:B0-----:R-:W-:-:S05]  /*4160*/  I2FP.F32.U32 R8, R20 ;  /* 0x0000001400087245 */ /* 0x001fca0000201000 */
[----:B------:R-:W-:-:S04]  /*4170*/  FMUL R8, R8, UR7 ;  /* 0x0000000708087c20 */ /* 0x000fc80008400000 */
[----:B------:R0:W2:Y:S02]  /*4180*/  F2I.U32.TRUNC.NTZ R21, R8 ;  /* 0x0000000800157305 */ /* 0x0000a4000020f000 */
[----:B---34-:R-:W-:Y:S05]  /*4190*/  @!P0 BRA `(.L_x_83) ;  /* 0x0000000000288947 */ /* 0x018fea0003800000 */
[----:B------:R-:W3:Y:S02]  /*41a0*/  LDC R9, c[0x0][0x734] ;  /* 0x0001cd00ff097b82 */ /* 0x000ee40000000800 */
[----:B---3--:R-:W-:-:S05]  /*41b0*/  IADD3 R13, P0, R0, R9, RZ ;  /* 0x00000009000d7210 */ /* 0x008fca0007f1e0ff */
[----:B------:R-:W-:-:S04]  /*41c0*/  IMAD.X R17, RZ, RZ, R5, P0 ;  /* 0x000000ffff117224 */ /* 0x000fc800000e0605 */
[----:B0-----:R-:W-:-:S04]  /*41d0*/  IMAD.WIDE.U32 R8, R17, R14, RZ ;  /* 0x0000000e11087225 */ /* 0x001fc800078e00ff */
[----:B------:R-:W-:-:S04]  /*41e0*/  IMAD.WIDE.U32 R10, P0, R13, R15, R8 ;  /* 0x0000000f0d0a7225 */ /* 0x000fc80007800008 */
[----:B------:R-:W-:-:S04]  /*41f0*/  IMAD.WIDE.U32 R8, R13, R14, RZ ;  /* 0x0000000e0d087225 */ /* 0x000fc800078e00ff */
[----:B------:R-:W-:Y:S01]  /*4200*/  IMAD.X R13, RZ, RZ, RZ, P0 ;  /* 0x000000ffff0d7224 */ /* 0x000fe200000e06ff */
[----:B------:R-:W-:Y:S01]  /*4210*/  IADD3 RZ, P0, R9, R10, RZ ;  /* 0x0000000a09ff7210 */ /* 0x000fe20007f1e0ff */
[----:B------:R-:W-:-:S04]  /*4220*/  IMAD.MOV.U32 R12, RZ, RZ, R11 ;  /* 0x000000ffff0c7224 */ /* 0x000fc800078e000b */
[----:B------:R-:W-:-:S08]  /*4230*/  IMAD.WIDE.U32.X R12, R17, R15, R12, P0 ;  /* 0x0000000f110c7225 */ /* 0x000fd000000e040c */
.L_x_83:
[-CC-:B-1----:R-:W-:Y:S01]  /*4240*/  SHF.R.U64 R17, R12, R16.reuse, R13.reuse ;  /* 0x000000100c117219 */ /* 0x182fe2000000120d */
[----:B------:R-:W1:Y:S01]  /*4250*/  LDC.64 R28, c[0x0][0x740] ;  /* 0x0001d000ff1c7b82 */ /* 0x000e620000000a00 */
[----:B0-----:R-:W-:Y:S01]  /*4260*/  SHF.R.U32.HI R8, RZ, R16, R13 ;  /* 0x00000010ff087219 */ /* 0x001fe2000001160d */
[----:B--2---:R-:W-:Y:S01]  /*4270*/  IMAD.MOV R21, RZ, RZ, -R21 ;  /* 0x000000ffff157224 */ /* 0x004fe200078e0a15 */
[----:B------:R-:W-:Y:S01]  /*4280*/  IADD3 R11, P0, RZ, -R17, RZ ;  /* 0x80000011ff0b7210 */ /* 0x000fe20007f1e0ff */
[----:B------:R-:W-:Y:S01]  /*4290*/  ULDC UR7, c[0x0][0x154] ;  /* 0x0000550000077ab9 */ /* 0x000fe20000000800 */
[----:B------:R-:W-:Y:S02]  /*42a0*/  IMAD.MOV.U32 R13, RZ, RZ, 0x1 ;  /* 0x00000001ff0d7424 */ /* 0x000fe400078e00ff */
[----:B------:R-:W-:Y:S01]  /*42b0*/  IMAD R23, R23, R21, R20 ;  /* 0x0000001517177224 */ /* 0x000fe200078e0214 */
[----:B------:R-:W0:Y:S01]  /*42c0*/  LDC R12, c[0x0][0x718] ;  /* 0x0001c600ff0c7b82 */ /* 0x000e220000000800 */
[----:B------:R-:W-:-:S02]  /*42d0*/  IMAD.X R9, RZ, RZ, ~R8, P0 ;  /* 0x000000ffff097224 */ /* 0x000fc400000e0e08 */
[----:B------:R-:W-:Y:S02]  /*42e0*/  IMAD.MOV.U32 R8, RZ, RZ, R0 ;  /* 0x000000ffff087224 */ /* 0x000fe400078e0000 */
[-C--:B------:R-:W-:Y:S02]  /*42f0*/  IMAD R10, R9, R18.reuse, RZ ;  /* 0x00000012090a7224 */ /* 0x080fe400078e02ff */
[----:B------:R-:W-:Y:S01]  /*4300*/  IMAD.MOV.U32 R9, RZ, RZ, R5 ;  /* 0x000000ffff097224 */ /* 0x000fe200078e0005 */
[----:B------:R-:W2:Y:S01]  /*4310*/  LDC R24, c[0x0][0x708] ;  /* 0x0001c200ff187b82 */ /* 0x000ea20000000800 */
[----:B------:R-:W-:-:S04]  /*4320*/  IMAD.WIDE.U32 R8, R11, R18, R8 ;  /* 0x000000120b087225 */ /* 0x000fc800078e0008 */
[----:B------:R-:W-:-:S03]  /*4330*/  IMAD R11, R11, R19, R10 ;  /* 0x000000130b0b7224 */ /* 0x000fc600078e020a */
[----:B------:R-:W3:Y:S01]  /*4340*/  LDC R26, c[0x0][0x758] ;  /* 0x0001d600ff1a7b82 */ /* 0x000ee20000000800 */
[----:B------:R-:W-:Y:S01]  /*4350*/  I2FP.F32.U32 R10, R22 ;  /* 0x00000016000a7245 */ /* 0x000fe20000201000 */
[----:B------:R-:W-:Y:S01]  /*4360*/  IMAD.IADD R9, R9, 0x1, R11 ;  /* 0x0000000109097824 */ /* 0x000fe200078e020b */
[----:B-1----:R-:W-:Y:S01]  /*4370*/  ISETP.NE.U32.AND P0, PT, R28, RZ, PT ;  /* 0x000000ff1c00720c */ /* 0x002fe20003f05070 */
[----:B------:R-:W-:Y:S02]  /*4380*/  IMAD.MOV.U32 R11, RZ, RZ, -0x1 ;  /* 0xffffffffff0b7424 */ /* 0x000fe400078e00ff */
[----:B------:R-:W-:Y:S02]  /*4390*/  FMUL R10, R10, UR7 ;  /* 0x000000070a0a7c20 */ /* 0x000fe40008400000 */
[----:B------:R-:W1:Y:S01]  /*43a0*/  LDC R21, c[0x0][0x148] ;  /* 0x00005200ff157b82 */ /* 0x000e620000000800 */
[----:B0-----:R-:W-:Y:S01]  /*43b0*/  SHF.R.U64 R16, R8, R12, R9 ;  /* 0x0000000c08107219 */ /* 0x001fe20000001209 */
[----:B------:R0:W4:Y:S01]  /*43c0*/  F2I.U32.TRUNC.NTZ R19, R10 ;  /* 0x0000000a00137305 */ /* 0x000122000020f000 */
[----:B------:R-:W-:-:S02]  /*43d0*/  ISETP.NE.AND.EX P0, PT, R29, RZ, PT, P0 ;  /* 0x000000ff1d00720c */ /* 0x000fc40003f05300 */
[----:B------:R-:W-:-:S03]  /*43e0*/  SHF.R.U32.HI R9, RZ, R12, R9 ;  /* 0x0000000cff097219 */ /* 0x000fc60000011609 */
[----:B------:R-:W0:Y:S01]  /*43f0*/  LDC R20, c[0x0][0x700] ;  /* 0x0001c000ff147b82 */ /* 0x000e220000000800 */
[-CC-:B--2---:R-:W-:Y:S02]  /*4400*/  SHF.R.U64 R14, R16, R24.reuse, R9.reuse ;  /* 0x00000018100e7219 */ /* 0x184fe40000001209 */
[----:B------:R-:W-:-:S05]  /*4410*/  SHF.R.U32.HI R9, RZ, R24, R9 ;  /* 0x00000018ff097219 */ /* 0x000fca0000011609 */
[----:B------:R-:W2:Y:S01]  /*4420*/  LDC R27, c[0x0][0x748] ;  /* 0x0001d200ff1b7b82 */ /* 0x000ea20000000800 */
[-CC-:B---3--:R-:W-:Y:S02]  /*4430*/  SHF.R.U64 R18, R14, R26.reuse, R9.reuse ;  /* 0x0000001a0e127219 */ /* 0x188fe40000001209 */
[-C--:B------:R-:W-:Y:S02]  /*4440*/  SHF.L.U32 R11, R11, R26.reuse, RZ ;  /* 0x0000001a0b0b7219 */ /* 0x080fe400000006ff */
[-C--:B------:R-:W-:Y:S01]  /*4450*/  SHF.R.U32.HI R9, RZ, R26.reuse, R9 ;  /* 0x0000001aff097219 */ /* 0x080fe20000011609 */
[----:B------:R-:W-:Y:S01]  /*4460*/  IMAD.MOV.U32 R8, RZ, RZ, R18 ;  /* 0x000000ffff087224 */ /* 0x000fe200078e0012 */
[----:B------:R-:W-:Y:S01]  /*4470*/  SHF.L.U32 R26, R13, R26, RZ ;  /* 0x0000001a0d1a7219 */ /* 0x000fe200000006ff */
[----:B------:R-:W3:Y:S01]  /*4480*/  LDC R30, c[0x0][0x738] ;  /* 0x0001ce00ff1e7b82 */ /* 0x000ee20000000800 */
[----:B------:R-:W-:-:S07]  /*4490*/  LOP3.LUT R25, RZ, R11, RZ, 0x33, !PT ;  /* 0x0000000bff197212 */ /* 0x000fce00078e33ff */
[----:B------:R-:W0:Y:S01]  /*44a0*/  LDC R31, c[0x0][0x710] ;  /* 0x0001c400ff1f7b82 */ /* 0x000e220000000800 */
[----:B----4-:R-:W-:Y:S05]  /*44b0*/  @!P0 BRA `(.L_x_84) ;  /* 0x0000000000288947 */ /* 0x010fea0003800000 */
[----:B------:R-:W4:Y:S02]  /*44c0*/  LDC R13, c[0x0][0x74c] ;  /* 0x0001d300ff0d7b82 */ /* 0x000f240000000800 */
[----:B----4-:R-:W-:-:S05]  /*44d0*/  IADD3 R13, P0, R18, R13, RZ ;  /* 0x0000000d120d7210 */ /* 0x010fca0007f1e0ff */
[----:B------:R-:W-:-:S04]  /*44e0*/  IMAD.X R15, RZ, RZ, R9, P0 ;  /* 0x000000ffff0f7224 */ /* 0x000fc800000e0609 */
[----:B------:R-:W-:-:S04]  /*44f0*/  IMAD.WIDE.U32 R8, R15, R28, RZ ;  /* 0x0000001c0f087225 */ /* 0x000fc800078e00ff */
[----:B0-----:R-:W-:-:S04]  /*4500*/  IMAD.WIDE.U32 R10, P0, R13, R29, R8 ;  /* 0x0000001d0d0a7225 */ /* 0x001fc80007800008 */
[----:B------:R-:W-:-:S04]  /*4510*/  IMAD.WIDE.U32 R8, R13, R28, RZ ;  /* 0x0000001c0d087225 */ /* 0x000fc800078e00ff */
[----:B------:R-:W-:Y:S01]  /*4520*/  IMAD.X R13, RZ, RZ, RZ, P0 ;  /* 0x000000ffff0d7224 */ /* 0x000fe200000e06ff */
[----:B------:R-:W-:Y:S01]  /*4530*/  IADD3 RZ, P0, R9, R10, RZ ;  /* 0x0000000a09ff7210 */ /* 0x000fe20007f1e0ff */
[----:B------:R-:W-:-:S04]  /*4540*/  IMAD.MOV.U32 R12, RZ, RZ, R11 ;  /* 0x000000ffff0c7224 */ /* 0x000fc800078e000b */
[----:B------:R-:W-:-:S08]  /*4550*/  IMAD.WIDE.U32.X R8, R15, R29, R12, P0 ;  /* 0x0000001d0f087225 */ /* 0x000fd000000e040c */
.L_x_84:
[----:B--2---:R-:W-:Y:S01]  /*4560*/  SHF.R.U64 R8, R8, R27, R9 ;  /* 0x0000001b08087219 */ /* 0x004fe20000001209 */
[----:B0-----:R-:W-:Y:S01]  /*4570*/  VIADD R13, R20, 0xffffffff ;  /* 0xffffffff140d7836 */ /* 0x001fe20000000000 */
[----:B------:R-:W-:Y:S01]  /*4580*/  LOP3.LUT R11, R14, R25, RZ, 0xc0, !PT ;  /* 0x000000190e0b7212 */ /* 0x000fe200078ec0ff */
[----:B------:R-:W-:Y:S02]  /*4590*/  IMAD.MOV R19, RZ, RZ, -R19 ;  /* 0x000000ffff137224 */ /* 0x000fe400078e0a13 */
[----:B------:R-:W-:Y:S01]  /*45a0*/  IMAD.MOV R9, RZ, RZ, -R8 ;  /* 0x000000ffff097224 */ /* 0x000fe200078e0a08 */
[----:B------:R-:W-:Y:S01]  /*45b0*/  LOP3.LUT R16, R16, R13, RZ, 0xc0, !PT ;  /* 0x0000000d10107212 */ /* 0x000fe200078ec0ff */
[----:B-1----:R-:W-:Y:S02]  /*45c0*/  @P3 IMAD R23, R21, R19, R22 ;  /* 0x0000001315173224 */ /* 0x002fe400078e0216 */
[----:B------:R-:W-:Y:S02]  /*45d0*/  IMAD R8, R26, R8, R11 ;  /* 0x000000081a087224 */ /* 0x000fe400078e020b */
[----:B---3--:R-:W-:-:S02]  /*45e0*/  IMAD R9, R9, R30, R18 ;  /* 0x0000001e09097224 */ /* 0x008fc400078e0212 */
[----:B------:R-:W-:Y:S02]  /*45f0*/  IMAD R8, R8, R31, R23 ;  /* 0x0000001f08087224 */ /* 0x000fe400078e0217 */
[----:B------:R-:W-:Y:S02]  /*4600*/  IMAD R11, R9, R20, R16 ;  /* 0x00000014090b7224 */ /* 0x000fe400078e0210 */
[----:B------:R-:W-:-:S03]  /*4610*/  IMAD.MOV.U32 R10, RZ, RZ, 0x1 ;  /* 0x00000001ff0a7424 */ /* 0x000fc600078e00ff */
[----:B------:R-:W-:Y:S02]  /*4620*/  SEL R16, R11, R8, !P3 ;  /* 0x000000080b107207 */ /* 0x000fe40005800000 */
[----:B------:R-:W-:Y:S01]  /*4630*/  SEL R8, R8, R11, !P3 ;  /* 0x0000000b08087207 */ /* 0x000fe20005800000 */
[----:B------:R-:W-:Y:S01]  /*4640*/  IMAD.MOV.U32 R11, RZ, RZ, R17 ;  /* 0x000000ffff0b7224 */ /* 0x000fe200078e0011 */
[----:B------:R-:W-:-:S07]  /*4650*/  PRMT R9, R10, 0x7610, R9 ;  /* 0x000076100a097816 */ /* 0x000fce0000000009 */
.L_x_82:
[----:B------:R-:W-:Y:S01]  /*4660*/  LOP3.LUT P0, RZ, R9, 0xff, RZ, 0xc0, !PT ;  /* 0x000000ff09ff7812 */ /* 0x000fe2000780c0ff */
[----:B----4-:R-:W-:-:S12]  /*4670*/  IMAD.MOV.U32 R12, RZ, RZ, R8 ;  /* 0x000000ffff0c7224 */ /* 0x010fd800078e0008 */
[----:B------:R-:W-:Y:S05]  /*4680*/  @P0 BRA `(.L_x_85) ;  /* 0xffffffc800480947 */ /* 0x000fea000383ffff */
[----:B------:R-:W-:Y:S05]  /*4690*/  EXIT ;  /* 0x000000000000794d */ /* 0x000fea0003800000 */
.L_x_3:
[----:B0-----:R-:W-:Y:S01]  /*46a0*/  ULDC.64 UR4, c[0x0][0x750] ;  /* 0x0001d40000047ab9 */ /* 0x001fe20000000a00 */
        /* <DEDUP_REMOVED lines=25> */
.L_x_87:
[-CC-:B------:R-:W-:Y:S01]  /*4840*/  SHF.R.U64 R16, R14, R18.reuse, R15.reuse ;  /* 0x000000120e107219 */ /* 0x180fe2000000120f */
[----:B------:R-:W0:Y:S01]  /*4850*/  LDC R22, c[0x0][0x718] ;  /* 0x0001c600ff167b82 */ /* 0x000e220000000800 */
[----:B------:R-:W-:Y:S01]  /*4860*/  SHF.R.U32.HI R3, RZ, R18, R15 ;  /* 0x00000012ff037219 */ /* 0x000fe2000001160f */
[----:B------:R-:W-:Y:S01]  /*4870*/  IMAD.MOV.U32 R10, RZ, RZ, R0 ;  /* 0x000000ffff0a7224 */ /* 0x000fe200078e0000 */
[----:B------:R-:W-:Y:S01]  /*4880*/  IADD3 R9, P0, RZ, -R16, RZ ;  /* 0x80000010ff097210 */ /* 0x000fe20007f1e0ff */
[----:B------:R-:W-:Y:S01]  /*4890*/  IMAD.MOV.U32 R11, RZ, RZ, R5 ;  /* 0x000000ffff0b7224 */ /* 0x000fe200078e0005 */
[----:B------:R-:W-:Y:S01]  /*48a0*/  I2FP.F32.U32 R12, R8 ;  /* 0x00000008000c7245 */ /* 0x000fe20000201000 */
[----:B------:R-:W-:Y:S02]  /*48b0*/  ULDC UR4, c[0x0][0x150] ;  /* 0x0000540000047ab9 */ /* 0x000fe40000000800 */
        /* <DEDUP_REMOVED lines=11> */
[----:B------:R-:W-:-:S03]  /*4970*/  IMAD.MOV.U32 R11, RZ, RZ, 0x1 ;  /* 0x00000001ff0b7424 */ /* 0x000fc600078e00ff */
[-C--:B0-----:R-:W-:Y:S02]  /*4980*/  SHF.R.U64 R14, R10, R22.reuse, R3 ;  /* 0x000000160a0e7219 */ /* 0x081fe40000001203 */
[----:B------:R-:W-:Y:S02]  /*4990*/  I2FP.F32.U32 R10, R7 ;  /* 0x00000007000a7245 */ /* 0x000fe40000201000 */
[----:B------:R-:W0:Y:S01]  /*49a0*/  LDC R12, c[0x0][0x758] ;  /* 0x0001d600ff0c7b82 */ /* 0x000e220000000800 */
[----:B-1----:R-:W-:Y:S01]  /*49b0*/  ISETP.NE.U32.AND P0, PT, R26, RZ, PT ;  /* 0x000000ff1a00720c */ /* 0x002fe20003f05070 */
[----:B---3--:R-:W-:Y:S02]  /*49c0*/  IMAD.MOV R9, RZ, RZ, -R13 ;  /* 0x000000ffff097224 */ /* 0x008fe400078e0a0d */
[----:B------:R-:W-:Y:S01]  /*49d0*/  FMUL R10, R10, UR4 ;  /* 0x000000040a0a7c20 */ /* 0x000fe20008400000 */
[----:B------:R-:W-:Y:S02]  /*49e0*/  SHF.R.U32.HI R3, RZ, R22, R3 ;  /* 0x00000016ff037219 */ /* 0x000fe40000011603 */
[----:B------:R-:W-:Y:S01]  /*49f0*/  ISETP.NE.AND.EX P0, PT, R27, RZ, PT, P0 ;  /* 0x000000ff1b00720c */ /* 0x000fe20003f05300 */
[----:B------:R1:W3:Y:S01]  /*4a00*/  F2I.U32.TRUNC.NTZ R17, R10 ;  /* 0x0000000a00117305 */ /* 0x0002e2000020f000 */
[----:B------:R-:W1:Y:S01]  /*4a10*/  LDC R24, c[0x0][0x148] ;  /* 0x00005200ff187b82 */ /* 0x000e620000000800 */
[----:B--2---:R-:W-:-:S02]  /*4a20*/  IMAD R21, R15, R9, R8 ;  /* 0x000000090f157224 */ /* 0x004fc400078e0208 */
[----:B------:R-:W-:-:S05]  /*4a30*/  IMAD.MOV.U32 R9, RZ, RZ, -0x1 ;  /* 0xffffffffff097424 */ /* 0x000fca00078e00ff */
[----:B------:R-:W2:Y:S01]  /*4a40*/  LDC R19, c[0x0][0x700] ;  /* 0x0001c000ff137b82 */ /* 0x000ea20000000800 */
[-CC-:B----4-:R-:W-:Y:S02]  /*4a50*/  SHF.R.U64 R18, R14, R20.reuse, R3.reuse ;  /* 0x000000140e127219 */ /* 0x190fe40000001203 */
[----:B------:R-:W-:-:S05]  /*4a60*/  SHF.R.U32.HI R3, RZ, R20, R3 ;  /* 0x00000014ff037219 */ /* 0x000fca0000011603 */
[----:B------:R-:W4:Y:S01]  /*4a70*/  LDC R23, c[0x0][0x748] ;  /* 0x0001d200ff177b82 */ /* 0x000f220000000800 */
[-C--:B0-----:R-:W-:Y:S02]  /*4a80*/  SHF.L.U32 R8, R9, R12.reuse, RZ ;  /* 0x0000000c09087219 */ /* 0x081fe400000006ff */
[--C-:B------:R-:W-:Y:S02]  /*4a90*/  SHF.R.U64 R20, R18, R12, R3.reuse ;  /* 0x0000000c12147219 */ /* 0x100fe40000001203 */
[----:B------:R-:W-:Y:S02]  /*4aa0*/  LOP3.LUT R29, RZ, R8, RZ, 0x33, !PT ;  /* 0x00000008ff1d7212 */ /* 0x000fe400078e33ff */
[-C--:B------:R-:W-:Y:S01]  /*4ab0*/  SHF.R.U32.HI R9, RZ, R12.reuse, R3 ;  /* 0x0000000cff097219 */ /* 0x080fe20000011603 */
[----:B------:R-:W0:Y:S01]  /*4ac0*/  LDC R25, c[0x0][0x738] ;  /* 0x0001ce00ff197b82 */ /* 0x000e220000000800 */
[----:B------:R-:W-:Y:S01]  /*4ad0*/  SHF.L.U32 R22, R11, R12, RZ ;  /* 0x0000000c0b167219 */ /* 0x000fe200000006ff */
[----:B------:R-:W-:-:S06]  /*4ae0*/  IMAD.MOV.U32 R8, RZ, RZ, R20 ;  /* 0x000000ffff087224 */ /* 0x000fcc00078e0014 */
[----:B------:R-:W0:Y:S01]  /*4af0*/  LDC R28, c[0x0][0x710] ;  /* 0x0001c400ff1c7b82 */ /* 0x000e220000000800 */
[----:B-1-3--:R-:W-:Y:S05]  /*4b00*/  @!P0 BRA `(.L_x_88) ;  /* 0x0000000000288947 */ /* 0x00afea0003800000 */
[----:B------:R-:W1:Y:S02]  /*4b10*/  LDC R3, c[0x0][0x74c] ;  /* 0x0001d300ff037b82 */ /* 0x000e640000000800 */
[----:B-1----:R-:W-:-:S05]  /*4b20*/  IADD3 R3, P0, R20, R3, RZ ;  /* 0x0000000314037210 */ /* 0x002fca0007f1e0ff */
        /* <DEDUP_REMOVED lines=8> */
.L_x_88:
[----:B----4-:R-:W-:Y:S01]  /*4bb0*/  SHF.R.U64 R8, R8, R23, R9 ;  /* 0x0000001708087219 */ /* 0x010fe20000001209 */
[----:B--2---:R-:W-:Y:S01]  /*4bc0*/  VIADD R11, R19, 0xffffffff ;  /* 0xffffffff130b7836 */ /* 0x004fe20000000000 */
[----:B------:R-:W-:Y:S01]  /*4bd0*/  LOP3.LUT R3, R18, R29, RZ, 0xc0, !PT ;  /* 0x0000001d12037212 */ /* 0x000fe200078ec0ff */
[----:B------:R-:W-:Y:S02]  /*4be0*/  IMAD.MOV R17, RZ, RZ, -R17 ;  /* 0x000000ffff117224 */ /* 0x000fe400078e0a11 */
[----:B------:R-:W-:Y:S01]  /*4bf0*/  IMAD.MOV R9, RZ, RZ, -R8 ;  /* 0x000000ffff097224 */ /* 0x000fe200078e0a08 */
[----:B------:R-:W-:Y:S01]  /*4c00*/  LOP3.LUT R10, R14, R11, RZ, 0xc0, !PT ;  /* 0x0000000b0e0a7212 */ /* 0x000fe200078ec0ff */
[----:B------:R-:W-:Y:S02]  /*4c10*/  IMAD R8, R22, R8, R3 ;  /* 0x0000000816087224 */ /* 0x000fe400078e0203 */
[----:B------:R-:W-:Y:S02]  /*4c20*/  @P3 IMAD R21, R24, R17, R7 ;  /* 0x0000001118153224 */ /* 0x000fe400078e0207 */
[----:B0-----:R-:W-:-:S02]  /*4c30*/  IMAD R3, R9, R25, R20 ;  /* 0x0000001909037224 */ /* 0x001fc400078e0214 */
[----:B------:R-:W-:Y:S02]  /*4c40*/  IMAD R14, R8, R28, R21 ;  /* 0x0000001c080e7224 */ /* 0x000fe400078e0215 */
[----:B------:R-:W-:Y:S02]  /*4c50*/  IMAD R3, R3, R19, R10 ;  /* 0x0000001303037224 */ /* 0x000fe400078e020a */
[----:B------:R-:W-:-:S03]  /*4c60*/  IMAD.MOV.U32 R7, RZ, RZ, 0x1 ;  /* 0x00000001ff077424 */ /* 0x000fc600078e00ff */
[----:B------:R-:W-:Y:S02]  /*4c70*/  SEL R17, R3, R14, !P3 ;  /* 0x0000000e03117207 */ /* 0x000fe40005800000 */
[----:B------:R-:W-:Y:S01]  /*4c80*/  SEL R14, R14, R3, !P3 ;  /* 0x000000030e0e7207 */ /* 0x000fe20005800000 */
[----:B------:R-:W-:Y:S01]  /*4c90*/  IMAD.MOV.U32 R3, RZ, RZ, R16 ;  /* 0x000000ffff037224 */ /* 0x000fe200078e0010 */
[----:B------:R-:W-:-:S07]  /*4ca0*/  PRMT R10, R7, 0x7610, R10 ;  /* 0x00007610070a7816 */ /* 0x000fce000000000a */
.L_x_86:
[----:B------:R-:W-:-:S08]  /*4cb0*/  NOP ;  /* 0x0000000000007918 */ /* 0x000fd00000000000 */
[----:B------:R-:W0:-:S00]  /*4cc0*/  USETMAXREG.DEALLOC.CTAPOOL 0x28 ;  /* 0x00000028000079c8 */ /* 0x000e0000080e0500 */
[----:B0-----:R-:W-:-:S13]  /*4cd0*/  ISETP.NE.AND P0, PT, R6, RZ, PT ;  /* 0x000000ff0600720c */ /* 0x001fda0003f05270 */
[----:B------:R-:W-:Y:S05]  /*4ce0*/  @P0 EXIT ;  /* 0x000000000000094d */ /* 0x000fea0003800000 */
[----:B------:R-:W-:Y:S01]  /*4cf0*/  LOP3.LUT P0, RZ, R10, 0xff, RZ, 0xc0, !PT ;  /* 0x000000ff0aff7812 */ /* 0x000fe2000780c0ff */
[----:B------:R-:W-:Y:S02]  /*4d00*/  IMAD.MOV.U32 R10, RZ, RZ, 0x1 ;  /* 0x00000001ff0a7424 */ /* 0x000fe400078e00ff */
[----:B------:R-:W-:-:S10]  /*4d10*/  IMAD.MOV.U32 R13, RZ, RZ, RZ ;  /* 0x000000ffff0d7224 */ /* 0x000fd400078e00ff */
[----:B------:R-:W-:Y:S05]  /*4d20*/  @!P0 BRA `(.L_x_89) ;  /* 0x0000000c00848947 */ /* 0x000fea0003800000 */
[----:B------:R-:W0:Y:S01]  /*4d30*/  LDC R6, c[0x0][0x28c] ;  /* 0x0000a300ff067b82 */ /* 0x000e220000000800 */
[----:B------:R-:W-:Y:S01]  /*4d40*/  ULDC UR5, c[0x0][0x758] ;  /* 0x0001d60000057ab9 */ /* 0x000fe20000000800 */
[----:B------:R-:W-:Y:S01]  /*4d50*/  UMOV UR7, 0xffffffff ;  /* 0xffffffff00077882 */ /* 0x000fe20000000000 */
[----:B------:R-:W-:Y:S01]  /*4d60*/  ULDC UR6, c[0x0][0xc] ;  /* 0x0000030000067ab9 */ /* 0x000fe20000000800 */
[----:B------:R-:W-:Y:S01]  /*4d70*/  USHF.L.U32 UR9, UR7, UR5, URZ ;  /* 0x0000000507097299 */ /* 0x000fe2000800063f */
[C---:B------:R-:W-:Y:S01]  /*4d80*/  LOP3.LUT P2, RZ, R2.reuse, 0x7f, RZ, 0xc0, !PT ;  /* 0x0000007f02ff7812 */ /* 0x040fe2000784c0ff */
[----:B------:R-:W-:Y:S01]  /*4d90*/  UMOV UR8, 0x1 ;  /* 0x0000000100087882 */ /* 0x000fe20000000000 */
[----:B------:R-:W-:Y:S01]  /*4da0*/  ULDC UR7, c[0x0][0x10] ;  /* 0x0000040000077ab9 */ /* 0x000fe20000000800 */
[----:B------:R-:W-:Y:S01]  /*4db0*/  LOP3.LUT P0, RZ, R2, 0x1f, RZ, 0xc0, !PT ;  /* 0x0000001f02ff7812 */ /* 0x000fe2000780c0ff */
[----:B------:R-:W-:Y:S01]  /*4dc0*/  UIMAD.WIDE.U32 UR6, UR6, UR7, URZ ;  /* 0x00000007060672a5 */ /* 0x000fe2000f8e003f */
[----:B------:R-:W-:Y:S01]  /*4dd0*/  BSSY B0, `(.L_x_89) ;  /* 0x00000d6000007945 */ /* 0x000fe20003800000 */
[----:B------:R-:W-:Y:S01]  /*4de0*/  USHF.L.U32 UR5, UR8, UR5, URZ ;  /* 0x0000000508057299 */ /* 0x000fe2000800063f */
[----:B------:R-:W-:Y:S01]  /*4df0*/  IMAD.MOV.U32 R15, RZ, RZ, 0x1 ;  /* 0x00000001ff0f7424 */ /* 0x000fe200078e00ff */
[----:B------:R-:W-:Y:S01]  /*4e00*/  LOP3.LUT R16, R4, 0x2, RZ, 0xfc, !PT ;  /* 0x0000000204107812 */ /* 0x000fe200078efcff */
[----:B------:R-:W-:Y:S01]  /*4e10*/  ULDC UR8, c[0x0][0x14] ;  /* 0x0000050000087ab9 */ /* 0x000fe20000000800 */
[----:B------:R-:W-:Y:S01]  /*4e20*/  PLOP3.LUT P0, PT, P0, P2, PT, 0x8a, 0x0 ;  /* 0x000000000000781c */ /* 0x000fe20000705172 */
[----:B------:R-:W-:Y:S01]  /*4e30*/  UIMAD.WIDE.U32 UR40, UR6, UR8, URZ ;  /* 0x00000008062872a5 */ /* 0x000fe2000f8e003f */
[----:B------:R-:W-:Y:S01]  /*4e40*/  IMAD.MOV.U32 R10, RZ, RZ, 0x1 ;  /* 0x00000001ff0a7424 */ /* 0x000fe200078e00ff */
[----:B------:R-:W-:Y:S01]  /*4e50*/  UIMAD UR7, UR7, UR8, URZ ;  /* 0x00000008070772a4 */ /* 0x000fe2000f8e023f */
[----:B------:R-:W-:Y:S01]  /*4e60*/  IMAD.MOV.U32 R13, RZ, RZ, RZ ;  /* 0x000000ffff0d7224 */ /* 0x000fe200078e00ff */
[----:B------:R-:W-:Y:S01]  /*4e70*/  ULDC UR4, c[0x0][0x700] ;  /* 0x0001c00000047ab9 */ /* 0x000fe20000000800 */
[----:B------:R-:W-:-:S02]  /*4e80*/  ULOP3.LUT UR6, URZ, UR9, URZ, 0x33, !UPT ;  /* 0x000000093f067292 */ /* 0x000fc4000f8e333f */
[----:B------:R-:W-:Y:S01]  /*4e90*/  UIADD3 UR4, UR4, -0x1, URZ ;  /* 0xffffffff04047890 */ /* 0x000fe2000fffe03f */
[----:B0-----:R-:W-:Y:S01]  /*4ea0*/  VIADD R6, R6, 0x7f ;  /* 0x0000007f06067836 */ /* 0x001fe20000000000 */
[----:B------:R-:W-:Y:S01]  /*4eb0*/  UIADD3 UR7, UR41, UR7, URZ ;  /* 0x0000000729077290 */ /* 0x000fe2000fffe03f */
[----:B------:R-:W-:-:S03]  /*4ec0*/  ULDC.64 UR42, c[0x0][0x198] ;  /* 0x00006600002a7ab9 */ /* 0x000fc60000000a00 */
[----:B------:R-:W-:-:S04]  /*4ed0*/  SHF.R.S32.HI R7, RZ, 0x1f, R6 ;  /* 0x0000001fff077819 */ /* 0x000fc80000011406 */
[----:B------:R-:W-:-:S04]  /*4ee0*/  LEA.HI R7, R7, R6, RZ, 0x7 ;  /* 0x0000000607077211 */ /* 0x000fc800078f38ff */
[----:B------:R-:W-:-:S05]  /*4ef0*/  SHF.R.S32.HI R12, RZ, 0x7, R7 ;  /* 0x00000007ff0c7819 */ /* 0x000fca0000011407 */
[----:B------:R-:W-:-:S07]  /*4f00*/  VIADD R11, R12, 0x1 ;  /* 0x000000010c0b7836 */ /* 0x000fce0000000000 */
.L_x_101:
[----:B------:R-:W-:-:S03]  /*4f10*/  UMOV UR8, 0xffffffff ;  /* 0xffffffff00087882 */ /* 0x000fc60000000000 */
[----:B------:R-:W-:Y:S05]  /*4f20*/  BRA.DIV UR8, `(.L_x_90) ;  /* 0x0000001208247947 */ /* 0x000fea000b800000 */
[----:B------:R-:W-:-:S13]  /*4f30*/  ELECT P1, URZ, PT ;  /* 0x00000000003f782f */ /* 0x000fda0003820000 */
.L_x_114:
[----:B------:R-:W0:Y:S01]  /*4f40*/  LDC R2, c[0x0][0x28c] ;  /* 0x0000a300ff027b82 */ /* 0x000e220000000800 */
[----:B------:R-:W-:Y:S01]  /*4f50*/  BSSY B1, `(.L_x_91) ;  /* 0x000004a000017945 */ /* 0x000fe20003800000 */
[----:B0-----:R-:W-:-:S13]  /*4f60*/  ISETP.LT.OR P1, PT, R2, 0x1, !P1 ;  /* 0x000000010200780c */ /* 0x001fda0004f21670 */
[----:B------:R-:W-:Y:S05]  /*4f70*/  @P1 BRA `(.L_x_92) ;  /* 0x00000004001c1947 */ /* 0x000fea0003800000 */
[C---:B------:R-:W-:Y:S02]  /*4f80*/  IMAD.SHL.U32 R23, R14.reuse, 0x100, RZ ;  /* 0x000001000e177824 */ /* 0x040fe400078e00ff */
[----:B------:R-:W-:Y:S02]  /*4f90*/  IMAD.SHL.U32 R17, R17, 0x40, RZ ;  /* 0x0000004011117824 */ /* 0x000fe400078e00ff */
[----:B------:R-:W-:Y:S02]  /*4fa0*/  IMAD.SHL.U32 R14, R14, 0x80, RZ ;  /* 0x000000800e0e7824 */ /* 0x000fe400078e00ff */
[----:B------:R-:W-:Y:S02]  /*4fb0*/  IMAD.MOV.U32 R20, RZ, RZ, RZ ;  /* 0x000000ffff147224 */ /* 0x000fe400078e00ff */
[----:B------:R-:W-:Y:S02]  /*4fc0*/  IMAD.MOV.U32 R21, RZ, RZ, 0x40 ;  /* 0x00000040ff157424 */ /* 0x000fe400078e00ff */
[----:B------:R-:W-:-:S02]  /*4fd0*/  IMAD.MOV.U32 R2, RZ, RZ, R11 ;  /* 0x000000ffff027224 */ /* 0x000fc400078e000b */
[----:B------:R-:W-:Y:S02]  /*4fe0*/  IMAD.MOV.U32 R6, RZ, RZ, R10 ;  /* 0x000000ffff067224 */ /* 0x000fe400078e000a */
[----:B------:R-:W-:Y:S02]  /*4ff0*/  IMAD.MOV.U32 R7, RZ, RZ, R13 ;  /* 0x000000ffff077224 */ /* 0x000fe400078e000d */
[----:B------:R-:W-:-:S07]  /*5000*/  IMAD.MOV.U32 R22, RZ, RZ, RZ ;  /* 0x000000ffff167224 */ /* 0x000fce00078e00ff */
.L_x_96:
[----:B------:R-:W0:Y:S01]  /*5010*/  S2R R9, SR_CgaCtaId ;  /* 0x0000000000097919 */ /* 0x000e220000008800 */
[----:B------:R-:W-:-:S04]  /*5020*/  MOV R8, 0x400 ;  /* 0x0000040000087802 */ /* 0x000fc80000000f00 */
[----:B0-----:R-:W-:Y:S02]  /*5030*/  LEA R18, R9, R8, 0x18 ;  /* 0x0000000809127211 */ /* 0x001fe400078ec0ff */
[----:B------:R-:W-:Y:S01]  /*5040*/  SHF.L.U32 R8, R6, 0x1f, RZ ;  /* 0x0000001f06087819 */ /* 0x000fe200000006ff */
[----:B------:R-:W0:Y:S02]  /*5050*/  @!P2 LDC R9, c[0x0][0x640] ;  /* 0x00019000ff09ab82 */ /* 0x000e240000000800 */
[----:B------:R-:W-:-:S04]  /*5060*/  IMAD R19, R7, 0x8, R18 ;  /* 0x0000000807137824 */ /* 0x000fc800078e0212 */
[----:B------:R-:W1:Y:S02]  /*5070*/  SYNCS.PHASECHK.TRANS64.TRYWAIT P1, [R19+URZ+0x30], R8 ;  /* 0x00003008130075a7 */ /* 0x000e64000802017f */
[----:B-1----:R-:W-:Y:S05]  /*5080*/  @!P1 BRA `(.L_x_93) ;  /* 0x0000000c00ec9947 */ /* 0x002fea0003800000 */
.L_x_115:
[----:B-1----:R-:W-:Y:S01]  /*5090*/  PRMT R8, R16, 0x9910, RZ ;  /* 0x0000991010087816 */ /* 0x002fe200000000ff */
[----:B0-----:R0:W-:Y:S03]  /*50a0*/  @!P2 SYNCS.ARRIVE.TRANS64 RZ, [R19+URZ], R9 ;  /* 0x0000000913ffa9a7 */ /* 0x0011e6000800003f */
[----:B------:R-:W-:-:S13]  /*50b0*/  ISETP.NE.AND P1, PT, R8, 0x2, PT ;  /* 0x000000020800780c */ /* 0x000fda0003f25270 */
[----:B0-----:R-:W-:Y:S05]  /*50c0*/  @P1 BRA `(.L_x_94) ;  /* 0x0000000000041947 */ /* 0x001fea0003800000 */
[----:B------:R-:W-:Y:S01]  /*50d0*/  BPT.TRAP 0x1 ;  /* 0x000000040000795c */ /* 0x000fe20000300000 */
.L_x_94:
[----:B------:R-:W-:Y:S05]  /*50e0*/  @P0 BRA `(.L_x_95) ;  /* 0x0000000000040947 */ /* 0x000fea0003800000 */
[----:B------:R-:W-:Y:S01]  /*50f0*/  BPT.TRAP 0x1 ;  /* 0x000000040000795c */ /* 0x000fe20000300000 */
.L_x_95:
[--C-:B------:R-:W-:Y:S01]  /*5100*/  IMAD R8, R7, 0x4000, R18.reuse ;  /* 0x0000400007087824 */ /* 0x100fe200078e0212 */
[----:B------:R-:W-:Y:S01]  /*5110*/  R2UR UR10, R21 ;  /* 0x00000000150a72ca */ /* 0x000fe200000e0000 */
[----:B------:R-:W-:Y:S01]  /*5120*/  IMAD R18, R7, 0x800, R18 ;  /* 0x0000080007127824 */ /* 0x000fe200078e0212 */
[----:B------:R-:W-:Y:S01]  /*5130*/  R2UR UR33, R19 ;  /* 0x00000000132172ca */ /* 0x000fe200000e0000 */
[----:B------:R-:W-:Y:S01]  /*5140*/  VIADD R2, R2, 0xffffffff ;  /* 0xffffffff02027836 */ /* 0x000fe20000000000 */
[----:B------:R-:W-:Y:S01]  /*5150*/  R2UR UR8, R8 ;  /* 0x00000000080872ca */ /* 0x000fe200000e0000 */
[----:B------:R-:W-:Y:S01]  /*5160*/  UIADD3 UR14, UP0, UR42, 0xf0, URZ ;  /* 0x000000f02a0e7890 */ /* 0x000fe2000ff1e03f */
[----:B------:R-:W-:Y:S01]  /*5170*/  R2UR UR24, R18 ;  /* 0x00000000121872ca */ /* 0x000fe200000e0000 */
[----:B------:R-:W-:Y:S01]  /*5180*/  UIADD3 UR22, UP1, UR42, 0x1f0, URZ ;  /* 0x000001f02a167890 */ /* 0x000fe2000ff3e03f */
[----:B------:R-:W-:Y:S01]  /*5190*/  R2UR UR36, R3 ;  /* 0x00000000032472ca */ /* 0x000fe200000e0000 */
[----:B------:R-:W-:Y:S01]  /*51a0*/  UIADD3 UR30, UP2, UR42, 0x2f0, URZ ;  /* 0x000002f02a1e7890 */ /* 0x000fe2000ff5e03f */
[----:B------:R-:W-:Y:S01]  /*51b0*/  R2UR UR34, R20 ;  /* 0x00000000142272ca */ /* 0x000fe200000e0000 */
[----:B------:R-:W-:Y:S01]  /*51c0*/  UIADD3.X UR15, URZ, UR43, URZ, UP0, !UPT ;  /* 0x0000002b3f0f7290 */ /* 0x000fe200087fe43f */
[----:B------:R-:W-:Y:S01]  /*51d0*/  R2UR UR35, R14 ;  /* 0x000000000e2372ca */ /* 0x000fe200000e0000 */
[----:B------:R-:W-:Y:S01]  /*51e0*/  UIADD3.X UR23, URZ, UR43, URZ, UP1, !UPT ;  /* 0x0000002b3f177290 */ /* 0x000fe20008ffe43f */
[----:B------:R-:W-:Y:S01]  /*51f0*/  R2UR UR26, R23 ;  /* 0x00000000171a72ca */ /* 0x000fe200000e0000 */
[----:B------:R-:W-:Y:S01]  /*5200*/  UIADD3 UR18, UR10, -0x40, URZ ;  /* 0xffffffc00a127890 */ /* 0x000fe2000fffe03f */
[----:B------:R-:W-:Y:S01]  /*5210*/  R2UR UR27, R22 ;  /* 0x00000000161b72ca */ /* 0x000fe200000e0000 */
[----:B------:R-:W-:Y:S01]  /*5220*/  UIADD3 UR32, UR8, 0x180, URZ ;  /* 0x0000018008207890 */ /* 0x000fe2000fffe03f */
[----:B------:R-:W-:Y:S01]  /*5230*/  R2UR UR19, R17 ;  /* 0x00000000111372ca */ /* 0x000fe200000e0000 */
[----:B------:R-:W-:Y:S01]  /*5240*/  UIADD3 UR24, UR24, 0x30180, URZ ;  /* 0x0003018018187890 */ /* 0x000fe2000fffe03f */
[----:B------:R-:W-:Y:S01]  /*5250*/  ISETP.GT.AND P4, PT, R2, 0x1, PT ;  /* 0x000000010200780c */ /* 0x000fe20003f84270 */
[----:B------:R-:W-:Y:S01]  /*5260*/  UIADD3 UR16, UR8, 0x18180, URZ ;  /* 0x0001818008107890 */ /* 0x000fe2000fffe03f */
[----:B------:R-:W-:Y:S01]  /*5270*/  VIADD R7, R7, 0x1 ;  /* 0x0000000107077836 */ /* 0x000fe20000000000 */
[----:B------:R-:W-:Y:S01]  /*5280*/  UIADD3.X UR31, URZ, UR43, URZ, UP2, !UPT ;  /* 0x0000002b3f1f7290 */ /* 0x000fe200097fe43f */
[----:B------:R-:W-:Y:S01]  /*5290*/  VIADD R22, R22, 0x1 ;  /* 0x0000000116167836 */ /* 0x000fe20000000000 */
[----:B------:R-:W-:Y:S01]  /*52a0*/  UIADD3 UR8, UR8, 0x1a180, URZ ;  /* 0x0001a18008087890 */ /* 0x000fe2000fffe03f */
[----:B------:R-:W-:Y:S01]  /*52b0*/  VIADD R21, R21, 0x80 ;  /* 0x0000008015157836 */ /* 0x000fe20000000000 */
[----:B------:R-:W-:Y:S01]  /*52c0*/  UMOV UR38, 0x0 ;  /* 0x0000000000267882 */ /* 0x000fe20000000000 */
[----:B------:R-:W-:Y:S01]  /*52d0*/  UMOV UR39, 0x10000000 ;  /* 0x1000000000277882 */ /* 0x000fe20000000000 */
[C---:B------:R-:W-:Y:S01]  /*52e0*/  ISETP.NE.AND P1, PT, R7.reuse, 0x6, PT ;  /* 0x000000060700780c */ /* 0x040fe20003f25270 */
[----:B------:R-:W-:Y:S01]  /*52f0*/  UMOV UR25, UR33 ;  /* 0x0000002100197c82 */ /* 0x000fe20008000000 */
[----:B------:R-:W-:Y:S01]  /*5300*/  UMOV UR28, UR36 ;  /* 0x00000024001c7c82 */ /* 0x000fe20008000000 */
[----:B------:R0:W-:Y:S01]  /*5310*/  UTMALDG.3D [UR32], [UR14], desc[UR38] ;  /* 0x000026200e0075b4 */ /* 0x0001e20008011000 */
[----:B------:R-:W-:Y:S01]  /*5320*/  UMOV UR17, UR33 ;  /* 0x0000002100117c82 */ /* 0x000fe20008000000 */
[----:B------:R-:W-:Y:S01]  /*5330*/  UMOV UR20, UR36 ;  /* 0x0000002400147c82 */ /* 0x000fe20008000000 */
[----:B------:R-:W-:Y:S01]  /*5340*/  UMOV UR9, UR33 ;  /* 0x0000002100097c82 */ /* 0x000fe20008000000 */
[----:B------:R-:W-:Y:S01]  /*5350*/  UMOV UR11, UR19 ;  /* 0x00000013000b7c82 */ /* 0x000fe20008000000 */
[----:B------:R-:W-:Y:S01]  /*5360*/  UMOV UR12, UR36 ;  /* 0x00000024000c7c82 */ /* 0x000fe20008000000 */
[----:B------:R-:W-:Y:S01]  /*5370*/  SEL R9, RZ, 0x1, P1 ;  /* 0x00000001ff097807 */ /* 0x000fe20000800000 */
[----:B------:R-:W-:Y:S01]  /*5380*/  VIADD R20, R20, 0x40 ;  /* 0x0000004014147836 */ /* 0x000fe20000000000 */
[----:B------:R0:W-:Y:S01]  /*5390*/  UTMALDG.3D [UR24], [UR22], desc[UR38] ;  /* 0x00002618160075b4 */ /* 0x0001e20008011000 */
[----:B------:R-:W-:-:S02]  /*53a0*/  SEL R7, R7, RZ, P1 ;  /* 0x000000ff07077207 */ /* 0x000fc40000800000 */
[----:B------:R-:W-:Y:S01]  /*53b0*/  LOP3.LUT R6, R6, R9, RZ, 0x3c, !PT ;  /* 0x0000000906067212 */ /* 0x000fe200078e3cff */
[----:B------:R0:W-:Y:S01]  /*53c0*/  UTMALDG.3D [UR16], [UR30], desc[UR38] ;  /* 0x000026101e0075b4 */ /* 0x0001e20008011000 */
[----:B------:R0:W-:Y:S02]  /*53d0*/  UTMALDG.3D [UR8], [UR30], desc[UR38] ;  /* 0x000026081e0075b4 */ /* 0x0001e40008011000 */
[----:B0-----:R-:W-:Y:S05]  /*53e0*/  @P4 BRA `(.L_x_96) ;  /* 0xfffffffc00084947 */ /* 0x001fea000383ffff */
.L_x_92:
[----:B------:R-:W-:Y:S05]  /*53f0*/  BSYNC B1 ;  /* 0x0000000000017941 */ /* 0x000fea0003800000 */
.L_x_91:
[----:B------:R-:W-:Y:S01]  /*5400*/  LOP3.LUT P4, RZ, R15, 0xff, RZ, 0xc0, !PT ;  /* 0x000000ff0fff7812 */ /* 0x000fe2000788c0ff */
[----:B------:R-:W-:Y:S01]  /*5410*/  IMAD.IADD R6, R12, 0x1, R13 ;  /* 0x000000010c067824 */ /* 0x000fe200078e020d */
[----:B------:R-:W-:Y:S01]  /*5420*/  IADD3 R0, P5, R0, UR40, RZ ;  /* 0x0000002800007c10 */ /* 0x000fe2000ffbe0ff */
[----:B------:R-:W-:Y:S01]  /*5430*/  ULDC.64 UR8, c[0x0][0x750] ;  /* 0x0001d40000087ab9 */ /* 0x000fe20000000a00 */
[----:B------:R-:W-:Y:S01]  /*5440*/  BSSY B1, `(.L_x_97) ;  /* 0x000006c000017945 */ /* 0x000fe20003800000 */
[----:B------:R-:W-:Y:S01]  /*5450*/  IMAD.MOV.U32 R14, RZ, RZ, -0x1 ;  /* 0xffffffffff0e7424 */ /* 0x000fe200078e00ff */
[----:B------:R-:W-:Y:S01]  /*5460*/  ISETP.GT.U32.AND P1, PT, R6, 0x5, PT ;  /* 0x000000050600780c */ /* 0x000fe20003f24070 */
[----:B------:R-:W-:Y:S01]  /*5470*/  IMAD.MOV.U32 R17, RZ, RZ, -0x1 ;  /* 0xffffffffff117424 */ /* 0x000fe200078e00ff */
[----:B------:R-:W-:Y:S02]  /*5480*/  IADD3.X R5, R5, UR7, RZ, P5, !PT ;  /* 0x0000000705057c10 */ /* 0x000fe4000affe4ff */
[----:B------:R-:W-:-:S02]  /*5490*/  ISETP.LT.U32.AND P1, PT, R12, 0x6, P1 ;  /* 0x000000060c00780c */ /* 0x000fc40000f21070 */
[----:B------:R-:W-:Y:S01]  /*54a0*/  PRMT R15, RZ, 0x7610, R15 ;  /* 0x00007610ff0f7816 */ /* 0x000fe2000000000f */
[----:B------:R-:W0:Y:S01]  /*54b0*/  @P4 S2R R3, SR_CgaCtaId ;  /* 0x0000000000034919 */ /* 0x000e220000008800 */
[----:B------:R-:W-:-:S04]  /*54c0*/  @P4 MOV R2, 0x400 ;  /* 0x0000040000024802 */ /* 0x000fc80000000f00 */
[----:B0-----:R-:W-:Y:S01]  /*54d0*/  @P4 LEA R7, R3, R2, 0x18 ;  /* 0x0000000203074211 */ /* 0x001fe200078ec0ff */
[----:B------:R-:W-:-:S03]  /*54e0*/  IMAD.WIDE.U32 R2, R6, -0x55555555, RZ ;  /* 0xaaaaaaab06027825 */ /* 0x000fc600078e00ff */
[----:B------:R0:W-:Y:S01]  /*54f0*/  @P4 SYNCS.ARRIVE.TRANS64.A1T0 RZ, [R7+URZ+0x78], RZ ;  /* 0x000078ff07ff49a7 */ /* 0x0001e2000810003f */
[----:B------:R-:W-:Y:S02]  /*5500*/  ISETP.GE.U32.AND P4, PT, R12, 0x6, PT ;  /* 0x000000060c00780c */ /* 0x000fe40003f86070 */
[----:B------:R-:W-:Y:S02]  /*5510*/  PRMT R2, RZ, 0x7610, R2 ;  /* 0x00007610ff027816 */ /* 0x000fe40000000002 */
[----:B0-----:R-:W-:Y:S02]  /*5520*/  SHF.R.U32.HI R7, RZ, 0x2, R3 ;  /* 0x00000002ff077819 */ /* 0x001fe40000011603 */
[----:B------:R-:W-:Y:S02]  /*5530*/  SEL R3, RZ, 0x1, !P1 ;  /* 0x00000001ff037807 */ /* 0x000fe40004800000 */
[----:B------:R-:W-:Y:S01]  /*5540*/  ISETP.GE.U32.AND P1, PT, R0, UR8, PT ;  /* 0x0000000800007c0c */ /* 0x000fe2000bf26070 */
[----:B------:R-:W-:Y:S01]  /*5550*/  IMAD R13, R7, -0x6, R6 ;  /* 0xfffffffa070d7824 */ /* 0x000fe200078e0206 */
[----:B------:R-:W-:Y:S01]  /*5560*/  LOP3.LUT R10, R10, R3, RZ, 0x3c, !PT ;  /* 0x000000030a0a7212 */ /* 0x000fe200078e3cff */
[----:B------:R-:W-:Y:S01]  /*5570*/  IMAD.MOV.U32 R3, RZ, RZ, -0x1 ;  /* 0xffffffffff037424 */ /* 0x000fe200078e00ff */
[----:B------:R-:W-:-:S02]  /*5580*/  ISETP.GE.U32.AND.EX P1, PT, R5, UR9, PT, P1 ;  /* 0x0000000905007c0c */ /* 0x000fc4000bf26110 */
[----:B------:R-:W-:-:S11]  /*5590*/  @P4 LOP3.LUT R10, R10, 0x1, R7, 0x78, !PT ;  /* 0x000000010a0a4812 */ /* 0x000fd600078e7807 */
[----:B------:R-:W-:Y:S05]  /*55a0*/  @P1 BRA `(.L_x_98) ;  /* 0x0000000400541947 */ /* 0x000fea0003800000 */
[----:B------:R-:W-:Y:S01]  /*55b0*/  ULDC.64 UR8, c[0x0][0x728] ;  /* 0x0001ca0000087ab9 */ /* 0x000fe20000000a00 */
[----:B------:R-:W0:Y:S01]  /*55c0*/  S2R R17, SR_CTAID.X ;  /* 0x0000000000117919 */ /* 0x000e220000002500 */
[----:B------:R-:W-:Y:S01]  /*55d0*/  ISETP.NE.U32.AND P1, PT, RZ, UR8, PT ;  /* 0x00000008ff007c0c */ /* 0x000fe2000bf25070 */
[----:B------:R-:W-:Y:S01]  /*55e0*/  ULDC UR11, c[0x0][0x730] ;  /* 0x0001cc00000b7ab9 */ /* 0x000fe20000000800 */
[----:B------:R-:W-:Y:S01]  /*55f0*/  IMAD.MOV.U32 R2, RZ, RZ, R0 ;  /* 0x000000ffff027224 */ /* 0x000fe200078e0000 */
[----:B------:R-:W1:Y:S01]  /*5600*/  S2R R14, SR_CTAID.Y ;  /* 0x00000000000e7919 */ /* 0x000e620000002600 */
[----:B------:R-:W-:Y:S01]  /*5610*/  ISETP.NE.AND.EX P1, PT, RZ, UR9, PT, P1 ;  /* 0x00000009ff007c0c */ /* 0x000fe2000bf25310 */
[----:B------:R-:W-:-:S12]  /*5620*/  IMAD.MOV.U32 R3, RZ, RZ, R5 ;  /* 0x000000ffff037224 */ /* 0x000fd800078e0005 */
[----:B------:R-:W-:Y:S05]  /*5630*/  @!P1 BRA `(.L_x_99) ;  /* 0x0000000000289947 */ /* 0x000fea0003800000 */
[----:B------:R-:W-:Y:S02]  /*5640*/  ULDC UR10, c[0x0][0x734] ;  /* 0x0001cd00000a7ab9 */ /* 0x000fe40000000800 */
[----:B------:R-:W-:-:S05]  /*5650*/  IADD3 R9, P1, R0, UR10, RZ ;  /* 0x0000000a00097c10 */ /* 0x000fca000ff3e0ff */
[----:B------:R-:W-:-:S04]  /*5660*/  IMAD.X R19, RZ, RZ, R5, P1 ;  /* 0x000000ffff137224 */ /* 0x000fc800008e0605 */
[----:B------:R-:W-:-:S04]  /*5670*/  IMAD.WIDE.U32 R6, R19, UR8, RZ ;  /* 0x0000000813067c25 */ /* 0x000fc8000f8e00ff */
[----:B------:R-:W-:-:S04]  /*5680*/  IMAD.WIDE.U32 R6, P1, R9, UR9, R6 ;  /* 0x0000000909067c25 */ /* 0x000fc8000f820006 */
[----:B------:R-:W-:-:S04]  /*5690*/  IMAD.WIDE.U32 R8, R9, UR8, RZ ;  /* 0x0000000809087c25 */ /* 0x000fc8000f8e00ff */
[----:B------:R-:W-:Y:S01]  /*56a0*/  IMAD.X R3, RZ, RZ, RZ, P1 ;  /* 0x000000ffff037224 */ /* 0x000fe200008e06ff */
[----:B------:R-:W-:Y:S01]  /*56b0*/  IADD3 RZ, P1, R9, R6, RZ ;  /* 0x0000000609ff7210 */ /* 0x000fe20007f3e0ff */
[----:B------:R-:W-:-:S04]  /*56c0*/  IMAD.MOV.U32 R2, RZ, RZ, R7 ;  /* 0x000000ffff027224 */ /* 0x000fc800078e0007 */
[----:B------:R-:W-:-:S08]  /*56d0*/  IMAD.WIDE.U32.X R2, R19, UR9, R2, P1 ;  /* 0x0000000913027c25 */ /* 0x000fd000088e0402 */
.L_x_99:
[--C-:B------:R-:W-:Y:S01]  /*56e0*/  SHF.R.U64 R8, R2, UR11, R3.reuse ;  /* 0x0000000b02087c19 */ /* 0x100fe20008001203 */
[----:B------:R-:W-:Y:S01]  /*56f0*/  ULDC.64 UR8, c[0x0][0x720] ;  /* 0x0001c80000087ab9 */ /* 0x000fe20000000a00 */
[----:B------:R-:W-:Y:S01]  /*5700*/  SHF.R.U32.HI R2, RZ, UR11, R3 ;  /* 0x0000000bff027c19 */ /* 0x000fe20008011603 */
[----:B------:R-:W-:Y:S01]  /*5710*/  IMAD.MOV.U32 R3, RZ, RZ, R5 ;  /* 0x000000ffff037224 */ /* 0x000fe200078e0005 */
[----:B------:R-:W-:Y:S01]  /*5720*/  IADD3 R7, P1, RZ, -R8, RZ ;  /* 0x80000008ff077210 */ /* 0x000fe20007f3e0ff */
[----:B------:R-:W2:Y:S01]  /*5730*/  LDC R22, c[0x0][0x144] ;  /* 0x00005100ff167b82 */ /* 0x000ea20000000800 */
[----:B0-----:R-:W-:Y:S01]  /*5740*/  I2FP.F32.U32 R9, R17 ;  /* 0x0000001100097245 */ /* 0x001fe20000201000 */
[----:B------:R-:W-:Y:S01]  /*5750*/  ULDC.64 UR12, c[0x0][0x740] ;  /* 0x0001d000000c7ab9 */ /* 0x000fe20000000a00 */
[----:B------:R-:W-:Y:S01]  /*5760*/  ULDC UR10, c[0x0][0x708] ;  /* 0x0001c200000a7ab9 */ /* 0x000fe20000000800 */
[----:B------:R-:W-:Y:S01]  /*5770*/  IMAD.X R2, RZ, RZ, ~R2, P1 ;  /* 0x000000ffff027224 */ /* 0x000fe200008e0e02 */
[----:B------:R-:W-:-:S03]  /*5780*/  ISETP.NE.U32.AND P1, PT, RZ, UR12, PT ;  /* 0x0000000cff007c0c */ /* 0x000fc6000bf25070 */
[----:B------:R-:W-:Y:S01]  /*5790*/  IMAD R6, R2, UR8, RZ ;  /* 0x0000000802067c24 */ /* 0x000fe2000f8e02ff */
[----:B------:R-:W0:Y:S01]  /*57a0*/  LDC R19, c[0x0][0x148] ;  /* 0x00005200ff137b82 */ /* 0x000e220000000800 */
[----:B------:R-:W-:Y:S01]  /*57b0*/  IMAD.MOV.U32 R2, RZ, RZ, R0 ;  /* 0x000000ffff027224 */ /* 0x000fe200078e0000 */
[----:B------:R-:W-:-:S03]  /*57c0*/  ISETP.NE.AND.EX P1, PT, RZ, UR13, PT, P1 ;  /* 0x0000000dff007c0c */ /* 0x000fc6000bf25310 */
[----:B------:R-:W-:Y:S01]  /*57d0*/  IMAD.WIDE.U32 R2, R7, UR8, R2 ;  /* 0x0000000807027c25 */ /* 0x000fe2000f8e0002 */
[----:B------:R-:W-:-:S03]  /*57e0*/  ULDC UR8, c[0x0][0x150] ;  /* 0x0000540000087ab9 */ /* 0x000fc60000000800 */
[----:B------:R-:W-:Y:S02]  /*57f0*/  IMAD R7, R7, UR9, R6 ;  /* 0x0000000907077c24 */ /* 0x000fe4000f8e0206 */
[----:B------:R-:W-:Y:S01]  /*5800*/  FMUL R6, R9, UR8 ;  /* 0x0000000809067c20 */ /* 0x000fe20008400000 */
[----:B------:R-:W-:Y:S01]  /*5810*/  ULDC UR8, c[0x0][0x718] ;  /* 0x0001c60000087ab9 */ /* 0x000fe20000000800 */
[----:B------:R-:W-:Y:S01]  /*5820*/  ULDC UR9, c[0x0][0x154] ;  /* 0x0000550000097ab9 */ /* 0x000fe20000000800 */
[----:B------:R-:W-:-:S03]  /*5830*/  IMAD.IADD R3, R3, 0x1, R7 ;  /* 0x0000000103037824 */ /* 0x000fc600078e0207 */
[----:B------:R-:W3:Y:S02]  /*5840*/  F2I.U32.TRUNC.NTZ R6, R6 ;  /* 0x0000000600067305 */ /* 0x000ee4000020f000 */
[----:B------:R-:W-:Y:S02]  /*5850*/  SHF.R.U64 R9, R2, UR8, R3 ;  /* 0x0000000802097c19 */ /* 0x000fe40008001203 */
[----:B-1----:R-:W-:-:S05]  /*5860*/  I2FP.F32.U32 R2, R14 ;  /* 0x0000000e00027245 */ /* 0x002fca0000201000 */
[----:B------:R-:W-:Y:S01]  /*5870*/  FMUL R21, R2, UR9 ;  /* 0x0000000902157c20 */ /* 0x000fe20008400000 */
[----:B------:R-:W-:Y:S01]  /*5880*/  SHF.R.U32.HI R2, RZ, UR8, R3 ;  /* 0x00000008ff027c19 */ /* 0x000fe20008011603 */
[----:B------:R-:W-:-:S03]  /*5890*/  ULDC UR8, c[0x0][0x758] ;  /* 0x0001d60000087ab9 */ /* 0x000fc60000000800 */
[--C-:B------:R-:W-:Y:S01]  /*58a0*/  SHF.R.U64 R20, R9, UR10, R2.reuse ;  /* 0x0000000a09147c19 */ /* 0x100fe20008001202 */
[----:B------:R-:W1:Y:S01]  /*58b0*/  F2I.U32.TRUNC.NTZ R21, R21 ;  /* 0x0000001500157305 */ /* 0x000e62000020f000 */
[----:B------:R-:W-:Y:S01]  /*58c0*/  SHF.R.U32.HI R3, RZ, UR10, R2 ;  /* 0x0000000aff037c19 */ /* 0x000fe20008011602 */
[----:B---3--:R-:W-:-:S03]  /*58d0*/  IMAD.MOV R6, RZ, RZ, -R6 ;  /* 0x000000ffff067224 */ /* 0x008fc600078e0a06 */
[----:B------:R-:W-:Y:S01]  /*58e0*/  SHF.R.U64 R18, R20, UR8, R3 ;  /* 0x0000000814127c19 */ /* 0x000fe20008001203 */
[----:B--2---:R-:W-:Y:S01]  /*58f0*/  IMAD R17, R22, R6, R17 ;  /* 0x0000000616117224 */ /* 0x004fe200078e0211 */
[----:B------:R-:W-:-:S03]  /*5900*/  SHF.R.U32.HI R23, RZ, UR8, R3 ;  /* 0x00000008ff177c19 */ /* 0x000fc60008011603 */
[----:B------:R-:W-:Y:S02]  /*5910*/  IMAD.MOV.U32 R2, RZ, RZ, R18 ;  /* 0x000000ffff027224 */ /* 0x000fe400078e0012 */
[----:B------:R-:W-:Y:S01]  /*5920*/  IMAD.MOV.U32 R3, RZ, RZ, R23 ;  /* 0x000000ffff037224 */ /* 0x000fe200078e0017 */
[----:B------:R-:W-:Y:S06]  /*5930*/  @!P1 BRA `(.L_x_100) ;  /* 0x0000000000289947 */ /* 0x000fec0003800000 */
[----:B------:R-:W-:Y:S02]  /*5940*/  ULDC UR8, c[0x0][0x74c] ;  /* 0x0001d30000087ab9 */ /* 0x000fe40000000800 */
[----:B------:R-:W-:-:S05]  /*5950*/  IADD3 R3, P1, R18, UR8, RZ ;  /* 0x0000000812037c10 */ /* 0x000fca000ff3e0ff */
[----:B------:R-:W-:-:S04]  /*5960*/  IMAD.X R23, RZ, RZ, R23, P1 ;  /* 0x000000ffff177224 */ /* 0x000fc800008e0617 */
[----:B------:R-:W-:-:S04]  /*5970*/  IMAD.WIDE.U32 R6, R23, UR12, RZ ;  /* 0x0000000c17067c25 */ /* 0x000fc8000f8e00ff */
[----:B------:R-:W-:-:S04]  /*5980*/  IMAD.WIDE.U32 R6, P1, R3, UR13, R6 ;  /* 0x0000000d03067c25 */ /* 0x000fc8000f820006 */
[----:B------:R-:W-:-:S04]  /*5990*/  IMAD.WIDE.U32 R2, R3, UR12, RZ ;  /* 0x0000000c03027c25 */ /* 0x000fc8000f8e00ff */
[----:B------:R-:W-:Y:S01]  /*59a0*/  IMAD.MOV.U32 R2, RZ, RZ, R7 ;  /* 0x000000ffff027224 */ /* 0x000fe200078e0007 */
[----:B------:R-:W-:Y:S01]  /*59b0*/  IADD3 RZ, P4, R3, R6, RZ ;  /* 0x0000000603ff7210 */ /* 0x000fe20007f9e0ff */
[----:B------:R-:W-:-:S04]  /*59c0*/  IMAD.X R3, RZ, RZ, RZ, P1 ;  /* 0x000000ffff037224 */ /* 0x000fc800008e06ff */
[----:B------:R-:W-:-:S08]  /*59d0*/  IMAD.WIDE.U32.X R2, R23, UR13, R2, P4 ;  /* 0x0000000d17027c25 */ /* 0x000fd0000a0e0402 */
.L_x_100:
[----:B------:R-:W-:Y:S01]  /*59e0*/  ULDC UR8, c[0x0][0x748] ;  /* 0x0001d20000087ab9 */ /* 0x000fe20000000800 */
[----:B-1----:R-:W-:Y:S01]  /*59f0*/  IMAD.MOV R21, RZ, RZ, -R21 ;  /* 0x000000ffff157224 */ /* 0x002fe200078e0a15 */
[----:B------:R-:W-:Y:S01]  /*5a00*/  SHF.R.U64 R3, R2, UR8, R3 ;  /* 0x0000000802037c19 */ /* 0x000fe20008001203 */
[----:B------:R-:W-:Y:S01]  /*5a10*/  ULDC UR8, c[0x0][0x738] ;  /* 0x0001ce0000087ab9 */ /* 0x000fe20000000800 */
[----:B------:R-:W-:Y:S01]  /*5a20*/  LOP3.LUT R20, R20, UR6, RZ, 0xc0, !PT ;  /* 0x0000000614147c12 */ /* 0x000fe2000f8ec0ff */
[----:B0-----:R-:W-:Y:S01]  /*5a30*/  @P3 IMAD R17, R19, R21, R14 ;  /* 0x0000001513113224 */ /* 0x001fe200078e020e */
[----:B------:R-:W-:Y:S01]  /*5a40*/  ULDC UR9, c[0x0][0x710] ;  /* 0x0001c40000097ab9 */ /* 0x000fe20000000800 */
[----:B------:R-:W-:Y:S02]  /*5a50*/  IMAD.MOV R7, RZ, RZ, -R3 ;  /* 0x000000ffff077224 */ /* 0x000fe400078e0a03 */
[----:B------:R-:W-:Y:S01]  /*5a60*/  IMAD R14, R3, UR5, R20 ;  /* 0x00000005030e7c24 */ /* 0x000fe2000f8e0214 */
[----:B------:R-:W-:Y:S01]  /*5a70*/  LOP3.LUT R3, R9, UR4, RZ, 0xc0, !PT ;  /* 0x0000000409037c12 */ /* 0x000fe2000f8ec0ff */
[----:B------:R-:W-:Y:S01]  /*5a80*/  IMAD R18, R7, UR8, R18 ;  /* 0x0000000807127c24 */ /* 0x000fe2000f8e0212 */
[----:B------:R-:W-:Y:S01]  /*5a90*/  ULDC UR8, c[0x0][0x700] ;  /* 0x0001c00000087ab9 */ /* 0x000fe20000000800 */
[----:B------:R-:W-:-:S02]  /*5aa0*/  IMAD R14, R14, UR9, R17 ;  /* 0x000000090e0e7c24 */ /* 0x000fc4000f8e0211 */
[----:B------:R-:W-:Y:S02]  /*5ab0*/  IMAD R3, R18, UR8, R3 ;  /* 0x0000000812037c24 */ /* 0x000fe4000f8e0203 */
[----:B------:R-:W-:-:S03]  /*5ac0*/  IMAD.MOV.U32 R2, RZ, RZ, 0x1 ;  /* 0x00000001ff027424 */ /* 0x000fc600078e00ff */
[----:B------:R-:W-:Y:S02]  /*5ad0*/  SEL R17, R3, R14, !P3 ;  /* 0x0000000e03117207 */ /* 0x000fe40005800000 */
[----:B------:R-:W-:Y:S01]  /*5ae0*/  SEL R14, R14, R3, !P3 ;  /* 0x000000030e0e7207 */ /* 0x000fe20005800000 */
[----:B------:R-:W-:-:S07]  /*5af0*/  IMAD.MOV.U32 R3, RZ, RZ, R8 ;  /* 0x000000ffff037224 */ /* 0x000fce00078e0008 */
.L_x_98:
[----:B------:R-:W-:Y:S05]  /*5b00*/  BSYNC B1 ;  /* 0x0000000000017941 */ /* 0x000fea0003800000 */
.L_x_97:
[----:B------:R-:W-:-:S13]  /*5b10*/  LOP3.LUT P1, RZ, R2, 0xff, RZ, 0xc0, !PT ;  /* 0x000000ff02ff7812 */ /* 0x000fda000782c0ff */
[----:B------:R-:W-:Y:S05]  /*5b20*/  @P1 BRA `(.L_x_101) ;  /* 0xfffffff000f81947 */ /* 0x000fea000383ffff */
[----:B------:R-:W-:Y:S05]  /*5b30*/  BSYNC B0 ;  /* 0x0000000000007941 */ /* 0x000fea0003800000 */
.L_x_89:
[----:B------:R-:W-:-:S03]  /*5b40*/  UMOV UR8, 0xffffffff ;  /* 0xffffffff00087882 */ /* 0x000fc60000000000 */
[----:B------:R-:W-:Y:S05]  /*5b50*/  BRA.DIV UR8, `(.L_x_102) ;  /* 0x00000006084c7947 */ /* 0x000fea000b800000 */
[----:B------:R-:W-:-:S13]  /*5b60*/  ELECT P0, URZ, PT ;  /* 0x00000000003f782f */ /* 0x000fda0003800000 */
.L_x_118:
[----:B------:R-:W-:Y:S04]  /*5b70*/  BSSY B0, `(.L_x_103) ;  /* 0x000003d000007945 */ /* 0x000fe80003800000 */
[----:B------:R-:W-:Y:S05]  /*5b80*/  @!P0 BRA `(.L_x_104) ;  /* 0x0000000000ec8947 */ /* 0x000fea0003800000 */
[----:B------:R-:W-:-:S04]  /*5b90*/  LOP3.LUT R4, R4, 0x2, RZ, 0xfc, !PT ;  /* 0x0000000204047812 */ /* 0x000fc800078efcff */
[----:B------:R-:W-:-:S13]  /*5ba0*/  ISETP.NE.AND P0, PT, R4, 0x3, PT ;  /* 0x000000030400780c */ /* 0x000fda0003f05270 */
[----:B------:R-:W-:Y:S05]  /*5bb0*/  @!P0 BRA `(.L_x_105) ;  /* 0x0000000000048947 */ /* 0x000fea0003800000 */
[----:B------:R-:W-:Y:S01]  /*5bc0*/  BPT.TRAP 0x1 ;  /* 0x000000040000795c */ /* 0x000fe20000300000 */
.L_x_105:
[----:B------:R-:W0:Y:S01]  /*5bd0*/  S2R R3, SR_CgaCtaId ;  /* 0x0000000000037919 */ /* 0x000e220000008800 */
[----:B------:R-:W-:Y:S02]  /*5be0*/  MOV R0, 0x400 ;  /* 0x0000040000007802 */ /* 0x000fe40000000f00 */
[----:B------:R-:W-:Y:S02]  /*5bf0*/  SHF.L.U32 R2, R10, 0x1f, RZ ;  /* 0x0000001f0a027819 */ /* 0x000fe400000006ff */
[----:B0-----:R-:W-:-:S05]  /*5c00*/  LEA R0, R3, R0, 0x18 ;  /* 0x0000000003007211 */ /* 0x001fca00078ec0ff */
[----:B------:R-:W-:-:S04]  /*5c10*/  VIADD R0, R0, 0x30 ;  /* 0x0000003000007836 */ /* 0x000fc80000000000 */
[C---:B------:R-:W-:Y:S02]  /*5c20*/  IMAD R5, R13.reuse, 0x8, R0 ;  /* 0x000000080d057824 */ /* 0x040fe400078e0200 */
[----:B------:R-:W-:Y:S02]  /*5c30*/  VIADD R13, R13, 0x1 ;  /* 0x000000010d0d7836 */ /* 0x000fe40000000000 */
[----:B------:R-:W0:Y:S03]  /*5c40*/  SYNCS.PHASECHK.TRANS64.TRYWAIT P0, [R5+URZ], R2 ;  /* 0x00000002050075a7 */ /* 0x000e26000800017f */
[----:B------:R-:W-:-:S04]  /*5c50*/  ISETP.NE.AND P1, PT, R13, 0x6, PT ;  /* 0x000000060d00780c */ /* 0x000fc80003f25270 */
[----:B------:R-:W-:Y:S02]  /*5c60*/  SEL R3, RZ, 0x1, P1 ;  /* 0x00000001ff037807 */ /* 0x000fe40000800000 */
[----:B------:R-:W-:Y:S02]  /*5c70*/  SEL R13, R13, RZ, P1 ;  /* 0x000000ff0d0d7207 */ /* 0x000fe40000800000 */
[----:B------:R-:W-:-:S03]  /*5c80*/  LOP3.LUT R10, R10, R3, RZ, 0x3c, !PT ;  /* 0x000000030a0a7212 */ /* 0x000fc600078e3cff */
[----:B------:R-:W-:Y:S01]  /*5c90*/  IMAD R7, R13, 0x8, R0 ;  /* 0x000000080d077824 */ /* 0x000fe200078e0200 */
[----:B------:R-:W-:Y:S01]  /*5ca0*/  SHF.L.U32 R4, R10, 0x1f, RZ ;  /* 0x0000001f0a047819 */ /* 0x000fe200000006ff */
[----:B0-----:R-:W-:Y:S06]  /*5cb0*/  @!P0 BRA `(.L_x_106) ;  /* 0x0000000400188947 */ /* 0x001fec0003800000 */
.L_x_119:
[----:B------:R-:W1:Y:S01]  /*5cc0*/  SYNCS.PHASECHK.TRANS64.TRYWAIT P0, [R7+URZ], R4 ;  /* 0x00000004070075a7 */ /* 0x000e62000800017f */
[----:B0-----:R-:W-:-:S05]  /*5cd0*/  VIADD R2, R13, 0x1 ;  /* 0x000000010d027836 */ /* 0x001fca0000000000 */
[----:B------:R-:W-:-:S04]  /*5ce0*/  ISETP.NE.AND P1, PT, R2, 0x6, PT ;  /* 0x000000060200780c */ /* 0x000fc80003f25270 */
[----:B------:R-:W-:Y:S02]  /*5cf0*/  SEL R3, RZ, 0x1, P1 ;  /* 0x00000001ff037807 */ /* 0x000fe40000800000 */
[----:B------:R-:W-:Y:S02]  /*5d00*/  SEL R9, R2, RZ, P1 ;  /* 0x000000ff02097207 */ /* 0x000fe40000800000 */
[----:B------:R-:W-:-:S03]  /*5d10*/  LOP3.LUT R10, R10, R3, RZ, 0x3c, !PT ;  /* 0x000000030a0a7212 */ /* 0x000fc600078e3cff */
[----:B------:R-:W-:Y:S01]  /*5d20*/  IMAD R6, R9, 0x8, R0 ;  /* 0x0000000809067824 */ /* 0x000fe200078e0200 */
[----:B------:R-:W-:Y:S01]  /*5d30*/  SHF.L.U32 R5, R10, 0x1f, RZ ;  /* 0x0000001f0a057819 */ /* 0x000fe200000006ff */
[----:B-1----:R-:W-:Y:S06]  /*5d40*/  @!P0 BRA `(.L_x_107) ;  /* 0x0000000400088947 */ /* 0x002fec0003800000 */
.L_x_120:
[----:B------:R-:W1:Y:S01]  /*5d50*/  SYNCS.PHASECHK.TRANS64.TRYWAIT P0, [R6+URZ], R5 ;  /* 0x00000005060075a7 */ /* 0x000e62000800017f */
[----:B------:R-:W-:-:S05]  /*5d60*/  VIADD R2, R9, 0x1 ;  /* 0x0000000109027836 */ /* 0x000fca0000000000 */
[----:B------:R-:W-:-:S04]  /*5d70*/  ISETP.NE.AND P1, PT, R2, 0x6, PT ;  /* 0x000000060200780c */ /* 0x000fc80003f25270 */
[----:B------:R-:W-:Y:S02]  /*5d80*/  SEL R3, RZ, 0x1, P1 ;  /* 0x00000001ff037807 */ /* 0x000fe40000800000 */
[----:B0-----:R-:W-:Y:S02]  /*5d90*/  SEL R7, R2, RZ, P1 ;  /* 0x000000ff02077207 */ /* 0x001fe40000800000 */
[----:B------:R-:W-:-:S03]  /*5da0*/  LOP3.LUT R10, R10, R3, RZ, 0x3c, !PT ;  /* 0x000000030a0a7212 */ /* 0x000fc600078e3cff */
[----:B------:R-:W-:Y:S01]  /*5db0*/  IMAD R9, R7, 0x8, R0 ;  /* 0x0000000807097824 */ /* 0x000fe200078e0200 */
[----:B------:R-:W-:Y:S01]  /*5dc0*/  SHF.L.U32 R4, R10, 0x1f, RZ ;  /* 0x0000001f0a047819 */ /* 0x000fe200000006ff */
[----:B-1----:R-:W-:Y:S06]  /*5dd0*/  @!P0 BRA `(.L_x_108) ;  /* 0x0000000000f88947 */ /* 0x002fec0003800000 */
.L_x_121:
[----:B------:R-:W1:Y:S01]  /*5de0*/  SYNCS.PHASECHK.TRANS64.TRYWAIT P0, [R9+URZ], R4 ;  /* 0x00000004090075a7 */ /* 0x000e62000800017f */
[----:B------:R-:W-:-:S05]  /*5df0*/  VIADD R2, R7, 0x1 ;  /* 0x0000000107027836 */ /* 0x000fca0000000000 */
[----:B------:R-:W-:-:S04]  /*5e00*/  ISETP.NE.AND P1, PT, R2, 0x6, PT ;  /* 0x000000060200780c */ /* 0x000fc80003f25270 */
[----:B------:R-:W-:Y:S02]  /*5e10*/  SEL R3, RZ, 0x1, P1 ;  /* 0x00000001ff037807 */ /* 0x000fe40000800000 */
[----:B------:R-:W-:Y:S02]  /*5e20*/  SEL R7, R2, RZ, P1 ;  /* 0x000000ff02077207 */ /* 0x000fe40000800000 */
[----:B------:R-:W-:-:S03]  /*5e30*/  LOP3.LUT R11, R10, R3, RZ, 0x3c, !PT ;  /* 0x000000030a0b7212 */ /* 0x000fc600078e3cff */
[----:B0-----:R-:W-:Y:S01]  /*5e40*/  IMAD R6, R7, 0x8, R0 ;  /* 0x0000000807067824 */ /* 0x001fe200078e0200 */
[----:B------:R-:W-:Y:S01]  /*5e50*/  SHF.L.U32 R5, R11, 0x1f, RZ ;  /* 0x0000001f0b057819 */ /* 0x000fe200000006ff */
[----:B-1----:R-:W-:Y:S06]  /*5e60*/  @!P0 BRA `(.L_x_109) ;  /* 0x0000000000e88947 */ /* 0x002fec0003800000 */
.L_x_122:
[----:B------:R-:W1:Y:S01]  /*5e70*/  SYNCS.PHASECHK.TRANS64.TRYWAIT P0, [R6+URZ], R5 ;  /* 0x00000005060075a7 */ /* 0x000e62000800017f */
[----:B------:R-:W-:-:S05]  /*5e80*/  VIADD R2, R7, 0x1 ;  /* 0x0000000107027836 */ /* 0x000fca0000000000 */
[----:B------:R-:W-:-:S04]  /*5e90*/  ISETP.NE.AND P1, PT, R2, 0x6, PT ;  /* 0x000000060200780c */ /* 0x000fc80003f25270 */
[----:B0-----:R-:W-:Y:S02]  /*5ea0*/  SEL R4, RZ, 0x1, P1 ;  /* 0x00000001ff047807 */ /* 0x001fe40000800000 */
[----:B------:R-:W-:Y:S02]  /*5eb0*/  SEL R3, R2, RZ, P1 ;  /* 0x000000ff02037207 */ /* 0x000fe40000800000 */
[----:B------:R-:W-:Y:S01]  /*5ec0*/  LOP3.LUT R4, R11, R4, RZ, 0x3c, !PT ;  /* 0x000000040b047212 */ /* 0x000fe200078e3cff */
[----:B-1----:R-:W-:Y:S06]  /*5ed0*/  @!P0 BRA `(.L_x_110) ;  /* 0x0000000000e08947 */ /* 0x002fec0003800000 */
.L_x_123:
[----:B------:R-:W-:Y:S01]  /*5ee0*/  IMAD R3, R3, 0x8, R0 ;  /* 0x0000000803037824 */ /* 0x000fe200078e0200 */
[----:B------:R-:W-:-:S07]  /*5ef0*/  SHF.L.U32 R0, R4, 0x1f, RZ ;  /* 0x0000001f04007819 */ /* 0x000fce00000006ff */
.L_x_111:
[----:B-1----:R1:W2:Y:S02]  /*5f00*/  SYNCS.PHASECHK.TRANS64.TRYWAIT P0, [R3+URZ], R0 ;  /* 0x00000000030075a7 */ /* 0x0022a4000800017f */
[----:B--2---:R-:W-:Y:S05]  /*5f10*/  @!P0 NANOSLEEP.SYNCS 0x989680 ;  /* 0x009896800000895d */ /* 0x004fea0003900000 */
[----:B------:R-:W2:Y:S02]  /*5f20*/  @!P0 SYNCS.PHASECHK.TRANS64 P0, [R3+URZ], R0 ;  /* 0x00000000030085a7 */ /* 0x000ea4000800007f */
[----:B--2---:R-:W-:Y:S05]  /*5f30*/  @!P0 BRA `(.L_x_111) ;  /* 0xfffffffc00f08947 */ /* 0x004fea000383ffff */
.L_x_104:
[----:B------:R-:W-:Y:S05]  /*5f40*/  BSYNC B0 ;  /* 0x0000000000007941 */ /* 0x000fea0003800000 */
.L_x_103:
[----:B------:R-:W-:Y:S05]  /*5f50*/  EXIT ;  /* 0x000000000000794d */ /* 0x000fea0003800000 */
.L_x_17:
[----:B-1----:R-:W-:-:S04]  /*5f60*/  IMAD.U32 R10, RZ, RZ, UR8 ;  /* 0x00000008ff0a7e24 */ /* 0x002fc8000f8e00ff */
[----:B------:R1:W4:Y:S03]  /*5f70*/  SYNCS.PHASECHK.TRANS64.TRYWAIT P0, [R10+URZ], R13 ;  /* 0x0000000d0a0075a7 */ /* 0x000326000800017f */
[----:B----4-:R-:W-:Y:S05]  /*5f80*/  @!P0 NANOSLEEP.SYNCS 0x989680 ;  /* 0x009896800000895d */ /* 0x010fea0003900000 */
[----:B------:R-:W4:Y:S02]  /*5f90*/  @!P0 SYNCS.PHASECHK.TRANS64 P0, [R10+URZ], R13 ;  /* 0x0000000d0a0085a7 */ /* 0x000f24000800007f */
[----:B----4-:R-:W-:Y:S05]  /*5fa0*/  @!P0 BRA `(.L_x_17) ;  /* 0xfffffffc00ec8947 */ /* 0x010fea000383ffff */
[----:B------:R-:W-:Y:S05]  /*5fb0*/  BRA `(.L_x_16) ;  /* 0xffffffb000f07947 */ /* 0x000fea000383ffff */
.L_x_90:
[----:B------:R-:W-:Y:S01]  /*5fc0*/  BSSY B1, `(.L_x_112) ;  /* 0x0000006000017945 */ /* 0x000fe20003800000 */
[----:B------:R-:W-:-:S07]  /*5fd0*/  IMAD.MOV.U32 R2, RZ, RZ, -0x1 ;  /* 0xffffffffff027424 */ /* 0x000fce00078e00ff */
[----:B------:R-:W-:Y:S05]  /*5fe0*/  WARPSYNC.COLLECTIVE R2, `(.L_x_113) ;  /* 0x00000000020c7348 */ /* 0x000fea0003c00000 */
[----:B------:R-:W-:Y:S02]  /*5ff0*/  ELECT P1, UR62, PT ;  /* 0x00000000003e782f */ /* 0x000fe40003820000 */
[----:B------:R-:W-:Y:S01]  /*6000*/  MOV R2, UR62 ;  /* 0x0000003e00027c02 */ /* 0x000fe20008000f00 */
[----:B------:R-:W-:Y:S10]  /*6010*/  ENDCOLLECTIVE ;  /* 0x000000000000791b */ /* 0x000ff40003800000 */
.L_x_113:
[----:B------:R-:W-:Y:S05]  /*6020*/  BSYNC B1 ;  /* 0x0000000000017941 */ /* 0x000fea0003800000 */
.L_x_112:
[----:B------:R-:W-:Y:S05]  /*6030*/  BRA `(.L_x_114) ;  /* 0xffffffec00c07947 */ /* 0x000fea000383ffff */
.L_x_93:
[----:B-1----:R1:W2:Y:S02]  /*6040*/  SYNCS.PHASECHK.TRANS64.TRYWAIT P1, [R19+URZ+0x30], R8 ;  /* 0x00003008130075a7 */ /* 0x0022a4000802017f */
[----:B--2---:R-:W-:Y:S05]  /*6050*/  @!P1 NANOSLEEP.SYNCS 0x989680 ;  /* 0x009896800000995d */ /* 0x004fea0003900000 */
[----:B------:R-:W2:Y:S02]  /*6060*/  @!P1 SYNCS.PHASECHK.TRANS64 P1, [R19+URZ+0x30], R8 ;  /* 0x00003008130095a7 */ /* 0x000ea4000802007f */
[----:B--2---:R-:W-:Y:S05]  /*6070*/  @!P1 BRA `(.L_x_93) ;  /* 0xfffffffc00f09947 */ /* 0x004fea000383ffff */
[----:B------:R-:W-:Y:S05]  /*6080*/  BRA `(.L_x_115) ;  /* 0xfffffff000007947 */ /* 0x000fea000383ffff */
.L_x_102:
[----:B------:R-:W-:Y:S01]  /*6090*/  BSSY B0, `(.L_x_116) ;  /* 0x0000006000007945 */ /* 0x000fe20003800000 */
[----:B------:R-:W-:-:S07]  /*60a0*/  IMAD.MOV.U32 R2, RZ, RZ, -0x1 ;  /* 0xffffffffff027424 */ /* 0x000fce00078e00ff */
[----:B------:R-:W-:Y:S05]  /*60b0*/  WARPSYNC.COLLECTIVE R2, `(.L_x_117) ;  /* 0x00000000020c7348 */ /* 0x000fea0003c00000 */
[----:B------:R-:W-:Y:S02]  /*60c0*/  ELECT P1, UR62, PT ;  /* 0x00000000003e782f */ /* 0x000fe40003820000 */
[----:B------:R-:W-:Y:S01]  /*60d0*/  MOV R2, UR62 ;  /* 0x0000003e00027c02 */ /* 0x000fe20008000f00 */
[----:B------:R-:W-:Y:S10]  /*60e0*/  ENDCOLLECTIVE ;  /* 0x000000000000791b */ /* 0x000ff40003800000 */
.L_x_117:
[----:B------:R-:W-:Y:S05]  /*60f0*/  BSYNC B0 ;  /* 0x0000000000007941 */ /* 0x000fea0003800000 */
.L_x_116:
[----:B------:R-:W-:Y:S01]  /*6100*/  PLOP3.LUT P0, PT, P1, PT, PT, 0x80, 0x0 ;  /* 0x000000000000781c */ /* 0x000fe20000f0f070 */
[----:B------:R-:W-:-:S12]  /*6110*/  BRA `(.L_x_118) ;  /* 0xfffffff800947947 */ /* 0x000fd8000383ffff */
.L_x_106:
[----:B0-----:R0:W1:Y:S02]  /*6120*/  SYNCS.PHASECHK.TRANS64.TRYWAIT P0, [R5+URZ], R2 ;  /* 0x00000002050075a7 */ /* 0x001064000800017f */
[----:B-1----:R-:W-:Y:S05]  /*6130*/  @!P0 NANOSLEEP.SYNCS 0x989680 ;  /* 0x009896800000895d */ /* 0x002fea0003900000 */
[----:B------:R-:W1:Y:S02]  /*6140*/  @!P0 SYNCS.PHASECHK.TRANS64 P0, [R5+URZ], R2 ;  /* 0x00000002050085a7 */ /* 0x000e64000800007f */
[----:B-1----:R-:W-:Y:S05]  /*6150*/  @!P0 BRA `(.L_x_106) ;  /* 0xfffffffc00f08947 */ /* 0x002fea000383ffff */
[----:B------:R-:W-:Y:S05]  /*6160*/  BRA `(.L_x_119) ;  /* 0xfffffff800d47947 */ /* 0x000fea000383ffff */
.L_x_107:
[----:B0-----:R0:W1:Y:S02]  /*6170*/  SYNCS.PHASECHK.TRANS64.TRYWAIT P0, [R7+URZ], R4 ;  /* 0x00000004070075a7 */ /* 0x001064000800017f */
[----:B-1----:R-:W-:Y:S05]  /*6180*/  @!P0 NANOSLEEP.SYNCS 0x989680 ;  /* 0x009896800000895d */ /* 0x002fea0003900000 */
[----:B------:R-:W1:Y:S02]  /*6190*/  @!P0 SYNCS.PHASECHK.TRANS64 P0, [R7+URZ], R4 ;  /* 0x00000004070085a7 */ /* 0x000e64000800007f */
[----:B-1----:R-:W-:Y:S05]  /*61a0*/  @!P0 BRA `(.L_x_107) ;  /* 0xfffffffc00f08947 */ /* 0x002fea000383ffff */
[----:B------:R-:W-:Y:S05]  /*61b0*/  BRA `(.L_x_120) ;  /* 0xfffffff800e47947 */ /* 0x000fea000383ffff */
.L_x_108:
[----:B0-----:R0:W1:Y:S02]  /*61c0*/  SYNCS.PHASECHK.TRANS64.TRYWAIT P0, [R6+URZ], R5 ;  /* 0x00000005060075a7 */ /* 0x001064000800017f */
[----:B-1----:R-:W-:Y:S05]  /*61d0*/  @!P0 NANOSLEEP.SYNCS 0x989680 ;  /* 0x009896800000895d */ /* 0x002fea0003900000 */
[----:B------:R-:W1:Y:S02]  /*61e0*/  @!P0 SYNCS.PHASECHK.TRANS64 P0, [R6+URZ], R5 ;  /* 0x00000005060085a7 */ /* 0x000e64000800007f */
[----:B-1----:R-:W-:Y:S05]  /*61f0*/  @!P0 BRA `(.L_x_108) ;  /* 0xfffffffc00f08947 */ /* 0x002fea000383ffff */
[----:B------:R-:W-:Y:S05]  /*6200*/  BRA `(.L_x_121) ;  /* 0xfffffff800f47947 */ /* 0x000fea000383ffff */
.L_x_109:
[----:B0-----:R0:W1:Y:S02]  /*6210*/  SYNCS.PHASECHK.TRANS64.TRYWAIT P0, [R9+URZ], R4 ;  /* 0x00000004090075a7 */ /* 0x001064000800017f */
[----:B-1----:R-:W-:Y:S05]  /*6220*/  @!P0 NANOSLEEP.SYNCS 0x989680 ;  /* 0x009896800000895d */ /* 0x002fea0003900000 */
[----:B------:R-:W1:Y:S02]  /*6230*/  @!P0 SYNCS.PHASECHK.TRANS64 P0, [R9+URZ], R4 ;  /* 0x00000004090085a7 */ /* 0x000e64000800007f */
[----:B-1----:R-:W-:Y:S05]  /*6240*/  @!P0 BRA `(.L_x_109) ;  /* 0xfffffffc00f08947 */ /* 0x002fea000383ffff */
[----:B------:R-:W-:Y:S05]  /*6250*/  BRA `(.L_x_122) ;  /* 0xfffffffc00047947 */ /* 0x000fea000383ffff */
.L_x_110:
[----:B0-----:R0:W1:Y:S02]  /*6260*/  SYNCS.PHASECHK.TRANS64.TRYWAIT P0, [R6+URZ], R5 ;  /* 0x00000005060075a7 */ /* 0x001064000800017f */
[----:B-1----:R-:W-:Y:S05]  /*6270*/  @!P0 NANOSLEEP.SYNCS 0x989680 ;  /* 0x009896800000895d */ /* 0x002fea0003900000 */
[----:B------:R-:W1:Y:S02]  /*6280*/  @!P0 SYNCS.PHASECHK.TRANS64 P0, [R6+URZ], R5 ;  /* 0x00000005060085a7 */ /* 0x000e64000800007f */
[----:B-1----:R-:W-:Y:S05]  /*6290*/  @!P0 BRA `(.L_x_110) ;  /* 0xfffffffc00f08947 */ /* 0x002fea000383ffff */
[----:B------:R-:W-:Y:S05]  /*62a0*/  BRA `(.L_x_123) ;  /* 0xfffffffc000c7947 */ /* 0x000fea000383ffff */
.L_x_124:
[----:B------:R-:W-:-:S00]  /*62b0*/  BRA `(.L_x_124) ;  /* 0xfffffffc00fc7947 */ /* 0x000fc0000383ffff */
[----:B------:R-:W-:-:S00]  /*62c0*/  NOP ;  /* 0x0000000000007918 */ /* 0x000fc00000000000 */
        /* <DEDUP_REMOVED lines=11> */
.L_x_125:


//--------------------- .nv.shared._ZN7cutlass13device_kernelINS_4gemm6kernel13GemmUniversalIN4cute5tupleIJiiiiEEENS1_10collective13CollectiveMmaINS1_40MainloopSm90TmaGmmaWarpSpecializedSparseILi6ENS5_IJNS4_1CILi1EEESB_SB_EEENS1_35KernelTmaWarpSpecializedCooperativeEEENS5_IJNSA_ILi128EEENSA_ILi64EEESF_EEENS_10bfloat16_tENS5_IJNS4_6LayoutINS5_IJiNS5_IJNSA_ILi2EEEiEEEiEEENS5_IJlNS5_IJSB_SK_EEElEEEEENSJ_INS5_IJNS5_IJNS5_IJNSA_ILi8EEESK_NSA_ILi4EEEEEEiEEENS5_IJNS5_IJNSA_ILi16EEESK_SR_EEEiEEEiEEENS5_IJNS5_IJNS5_IJSF_SU_NSA_ILi2048EEEEEENSA_ILi8192EEEEEENS5_IJNS5_IJSB_NSA_ILi1024EEENSA_ILi32EEEEEElEEElEEEEEEEESI_NS5_IJlSB_lEEENS4_8TiledMMAINS4_8MMA_AtomIJNS4_4SM904GMMA6SPARSE28GMMA_64x64x32_F32BF16BF16_SSILNS1D_5MajorE0ELS1G_0ELNS1D_7ScaleInE1ELS1H_1ELNS1D_9SparseSelE0EEEEEENSJ_INS5_IJSK_SB_SB_EEENS5_IJSB_NSA_ILi0EEES1M_EEEEENS5_IJNS4_10UnderscoreES1P_S1P_EEEEENS4_13SM90_TMA_LOADENS4_14ComposedLayoutINS4_7SwizzleILi3ELi4ELi3EEENS4_25smem_sparse_ptr_flag_bitsILi2ELi16EEENSJ_INS5_IJNS5_IJSB_SQ_EEENS5_IJSK_SG_EEEEEENS5_IJNS5_IJS1M_SF_EEESN_EEEEEEEvNS4_8identityES1S_NS1T_IS1V_NS4_18smem_ptr_flag_bitsILi16EEENSJ_INS5_IJSQ_SG_EEENS5_IJSG_SB_EEEEEEEvS25_EENS_8epilogue10collective6detail29Sm90TmaWarpSpecializedAdapterINS2E_15DefaultEpilogueIfNS5_IJSB_llEEES2I_NS2D_6thread17LinearCombinationIfLi1EffLNS2J_9ScaleType4KindE0ELNS_15FloatRoundStyleE2EfEENS1_15EpilogueDefaultEEEEEvvEEEEvNT_6ParamsE --------------------------
	.section	.nv.shared._ZN7cutlass13device_kernelINS_4gemm6kernel13GemmUniversalIN4cute5tupleIJiiiiEEENS1_10collective13CollectiveMmaINS1_40MainloopSm90TmaGmmaWarpSpecializedSparseILi6ENS5_IJNS4_1CILi1EEESB_SB_EEENS1_35KernelTmaWarpSpecializedCooperativeEEENS5_IJNSA_ILi128EEENSA_ILi64EEESF_EEENS_10bfloat16_tENS5_IJNS4_6LayoutINS5_IJiNS5_IJNSA_ILi2EEEiEEEiEEENS5_IJlNS5_IJSB_SK_EEElEEEEENSJ_INS5_IJNS5_IJNS5_IJNSA_ILi8EEESK_NSA_ILi4EEEEEEiEEENS5_IJNS5_IJNSA_ILi16EEESK_SR_EEEiEEEiEEENS5_IJNS5_IJNS5_IJSF_SU_NSA_ILi2048EEEEEENSA_ILi8192EEEEEENS5_IJNS5_IJSB_NSA_ILi1024EEENSA_ILi32EEEEEElEEElEEEEEEEESI_NS5_IJlSB_lEEENS4_8TiledMMAINS4_8MMA_AtomIJNS4_4SM904GMMA6SPARSE28GMMA_64x64x32_F32BF16BF16_SSILNS1D_5MajorE0ELS1G_0ELNS1D_7ScaleInE1ELS1H_1ELNS1D_9SparseSelE0EEEEEENSJ_INS5_IJSK_SB_SB_EEENS5_IJSB_NSA_ILi0EEES1M_EEEEENS5_IJNS4_10UnderscoreES1P_S1P_EEEEENS4_13SM90_TMA_LOADENS4_14ComposedLayoutINS4_7SwizzleILi3ELi4ELi3EEENS4_25smem_sparse_ptr_flag_bitsILi2ELi16EEENSJ_INS5_IJNS5_IJSB_SQ_EEENS5_IJSK_SG_EEEEEENS5_IJNS5_IJS1M_SF_EEESN_EEEEEEEvNS4_8identityES1S_NS1T_IS1V_NS4_18smem_ptr_flag_bitsILi16EEENSJ_INS5_IJSQ_SG_EEENS5_IJSG_SB_EEEEEEEvS25_EENS_8epilogue10collective6detail29Sm90TmaWarpSpecializedAdapterINS2E_15DefaultEpilogueIfNS5_IJSB_llEEES2I_NS2D_6thread17LinearCombinationIfLi1EffLNS2J_9ScaleType4KindE0ELNS_15FloatRoundStyleE2EfEENS1_15EpilogueDefaultEEEEEvvEEEEvNT_6ParamsE,"aw",@nobits
	.sectionflags	@""
	.align	16
	.zero		1024


//--------------------- .nv.shared.reserved.0     --------------------------
	.section	.nv.shared.reserved.0,"aw",@nobits
	.weak		__nv_reservedSMEM_offset_0_alias
	.size		__nv_reservedSMEM_offset_0_alias, 0, 0
	.other		__nv_reservedSMEM_offset_0_alias,@"STO_CUDA_RESERVED_SHARED STV_DEFAULT"
__nv_reservedSMEM_offset_0_alias:
	.zero		0


//--------------------- .nv.global                --------------------------
	.section	.nv.global,"aw",@nobits
.nv.global:
	.type		_ZN39_INTERNAL_c60b4a2f_4_k_cu_1bebfdc3_32214cute1_E,@object
	.size		_ZN39_INTERNAL_c60b4a2f_4_k_cu_1bebfdc3_32214cute1_E,(_ZN39_INTERNAL_c60b4a2f_4_k_cu_1bebfdc3_32214cuda3std3__45__cpo6cbeginE - _ZN39_INTERNAL_c60b4a2f_4_k_cu_1bebfdc3_32214cute1_E)
_ZN39_INTERNAL_c60b4a2f_4_k_cu_1bebfdc3_32214cute1_E:
	.zero		1
	.type		_ZN39_INTERNAL_c60b4a2f_4_k_cu_1bebfdc3_32214cuda3std3__45__cpo6cbeginE,@object
	.size		_ZN39_INTERNAL_c60b4a2f_4_k_cu_1bebfdc3_32214cuda3std3__45__cpo6cbeginE,(_ZN39_INTERNAL_c60b4a2f_4_k_cu_1bebfdc3_32214cuda3std3__48in_placeE - _ZN39_INTERNAL_c60b4a2f_4_k_cu_1bebfdc3_32214cuda3std3__45__cpo6cbeginE)
_ZN39_INTERNAL_c60b4a2f_4_k_cu_1bebfdc3_32214cuda3std3__45__cpo6cbeginE:
	.zero		1
	.type		_ZN39_INTERNAL_c60b4a2f_4_k_cu_1bebfdc3_32214cuda3std3__48in_placeE,@object
	.size		_ZN39_INTERNAL_c60b4a2f_4_k_cu_1bebfdc3_32214cuda3std3__48in_placeE,(_ZN39_INTERNAL_c60b4a2f_4_k_cu_1bebfdc3_32214cuda3std6ranges3__45__cpo9iter_moveE - _ZN39_INTERNAL_c60b4a2f_4_k_cu_1bebfdc3_32214cuda3std3__48in_placeE)
_ZN39_INTERNAL_c60b4a2f_4_k_cu_1bebfdc3_32214cuda3std3__48in_placeE:
	.zero		1
	.type		_ZN39_INTERNAL_c60b4a2f_4_k_cu_1bebfdc3_32214cuda3std6ranges3__45__cpo9iter_moveE,@object
	.size		_ZN39_INTERNAL_c60b4a2f_4_k_cu_1bebfdc3_32214cuda3std6ranges3__45__cpo9iter_moveE,(_ZN39_INTERNAL_c60b4a2f_4_k_cu_1bebfdc3_32214cuda3std3__45__cpo5beginE - _ZN39_INTERNAL_c60b4a2f_4_k_cu_1bebfdc3_32214cuda3std6ranges3__45__cpo9iter_moveE)
_ZN39_INTERNAL_c60b4a2f_4_k_cu_1bebfdc3_32214cuda3std6ranges3__45__cpo9iter_moveE:
	.zero		1
	.type		_ZN39_INTERNAL_c60b4a2f_4_k_cu_1bebfdc3_32214cuda3std3__45__cpo5beginE,@object
	.size		_ZN39_INTERNAL_c60b4a2f_4_k_cu_1bebfdc3_32214cuda3std3__45__cpo5beginE,(_ZN39_INTERNAL_c60b4a2f_4_k_cu_1bebfdc3_32214cuda3std3__441_GLOBAL__N__c60b4a2f_4_k_cu_1bebfdc3_32216ignoreE - _ZN39_INTERNAL_c60b4a2f_4_k_cu_1bebfdc3_32214cuda3std3__45__cpo5beginE)
_ZN39_INTERNAL_c60b4a2f_4_k_cu_1bebfdc3_32214cuda3std3__45__cpo5beginE:
	.zero		1
	.type		_ZN39_INTERNAL_c60b4a2f_4_k_cu_1bebfdc3_32214cuda3std3__441_GLOBAL__N__c60b4a2f_4_k_cu_1bebfdc3_32216ignoreE,@object
	.size		_ZN39_INTERNAL_c60b4a2f_4_k_cu_1bebfdc3_32214cuda3std3__441_GLOBAL__N__c60b4a2f_4_k_cu_1bebfdc3_32216ignoreE,(_ZN39_INTERNAL_c60b4a2f_4_k_cu_1bebfdc3_32214cute7productE - _ZN39_INTERNAL_c60b4a2f_4_k_cu_1bebfdc3_32214cuda3std3__441_GLOBAL__N__c60b4a2f_4_k_cu_1bebfdc3_32216ignoreE)
_ZN39_INTERNAL_c60b4a2f_4_k_cu_1bebfdc3_32214cuda3std3__441_GLOBAL__N__c60b4a2f_4_k_cu_1bebfdc3_32216ignoreE:
	.zero		1
	.type		_ZN39_INTERNAL_c60b4a2f_4_k_cu_1bebfdc3_32214cute7productE,@object
	.size		_ZN39_INTERNAL_c60b4a2f_4_k_cu_1bebfdc3_32214cute7productE,(_ZN39_INTERNAL_c60b4a2f_4_k_cu_1bebfdc3_32214cuda3std3__45__cpo3endE - _ZN39_INTERNAL_c60b4a2f_4_k_cu_1bebfdc3_32214cute7productE)
_ZN39_INTERNAL_c60b4a2f_4_k_cu_1bebfdc3_32214cute7productE:
	.zero		1
	.type		_ZN39_INTERNAL_c60b4a2f_4_k_cu_1bebfdc3_32214cuda3std3__45__cpo3endE,@object
	.size		_ZN39_INTERNAL_c60b4a2f_4_k_cu_1bebfdc3_32214cuda3std3__45__cpo3endE,(_ZN39_INTERNAL_c60b4a2f_4_k_cu_1bebfdc3_32214cuda3std3__419piecewise_constructE - _ZN39_INTERNAL_c60b4a2f_4_k_cu_1bebfdc3_32214cuda3std3__45__cpo3endE)
_ZN39_INTERNAL_c60b4a2f_4_k_cu_1bebfdc3_32214cuda3std3__45__cpo3endE:
	.zero		1
	.type		_ZN39_INTERNAL_c60b4a2f_4_k_cu_1bebfdc3_32214cuda3std3__419piecewise_constructE,@object
	.size		_ZN39_INTERNAL_c60b4a2f_4_k_cu_1bebfdc3_32214cuda3std3__419piecewise_constructE,(_ZN39_INTERNAL_c60b4a2f_4_k_cu_1bebfdc3_32214cuda3std3__45__cpo4cendE - _ZN39_INTERNAL_c60b4a2f_4_k_cu_1bebfdc3_32214cuda3std3__419piecewise_constructE)
_ZN39_INTERNAL_c60b4a2f_4_k_cu_1bebfdc3_32214cuda3std3__419piecewise_constructE:
	.zero		1
	.type		_ZN39_INTERNAL_c60b4a2f_4_k_cu_1bebfdc3_32214cuda3std3__45__cpo4cendE,@object
	.size		_ZN39_INTERNAL_c60b4a2f_4_k_cu_1bebfdc3_32214cuda3std3__45__cpo4cendE,(_ZN39_INTERNAL_c60b4a2f_4_k_cu_1bebfdc3_32214cuda3std6ranges3__45__cpo4swapE - _ZN39_INTERNAL_c60b4a2f_4_k_cu_1bebfdc3_32214cuda3std3__45__cpo4cendE)
_ZN39_INTERNAL_c60b4a2f_4_k_cu_1bebfdc3_32214cuda3std3__45__cpo4cendE:
	.zero		1
	.type		_ZN39_INTERNAL_c60b4a2f_4_k_cu_1bebfdc3_32214cuda3std6ranges3__45__cpo4swapE,@object
	.size		_ZN39_INTERNAL_c60b4a2f_4_k_cu_1bebfdc3_32214cuda3std6ranges3__45__cpo4swapE,(.L_7 - _ZN39_INTERNAL_c60b4a2f_4_k_cu_1bebfdc3_32214cuda3std6ranges3__45__cpo4swapE)
_ZN39_INTERNAL_c60b4a2f_4_k_cu_1bebfdc3_32214cuda3std6ranges3__45__cpo4swapE:
	.zero		1
.L_7:


//--------------------- .nv.constant0._ZN7cutlass13device_kernelINS_4gemm6kernel13GemmUniversalIN4cute5tupleIJiiiiEEENS1_10collective13CollectiveMmaINS1_40MainloopSm90TmaGmmaWarpSpecializedSparseILi6ENS5_IJNS4_1CILi1EEESB_SB_EEENS1_35KernelTmaWarpSpecializedCooperativeEEENS5_IJNSA_ILi128EEENSA_ILi64EEESF_EEENS_10bfloat16_tENS5_IJNS4_6LayoutINS5_IJiNS5_IJNSA_ILi2EEEiEEEiEEENS5_IJlNS5_IJSB_SK_EEElEEEEENSJ_INS5_IJNS5_IJNS5_IJNSA_ILi8EEESK_NSA_ILi4EEEEEEiEEENS5_IJNS5_IJNSA_ILi16EEESK_SR_EEEiEEEiEEENS5_IJNS5_IJNS5_IJSF_SU_NSA_ILi2048EEEEEENSA_ILi8192EEEEEENS5_IJNS5_IJSB_NSA_ILi1024EEENSA_ILi32EEEEEElEEElEEEEEEEESI_NS5_IJlSB_lEEENS4_8TiledMMAINS4_8MMA_AtomIJNS4_4SM904GMMA6SPARSE28GMMA_64x64x32_F32BF16BF16_SSILNS1D_5MajorE0ELS1G_0ELNS1D_7ScaleInE1ELS1H_1ELNS1D_9SparseSelE0EEEEEENSJ_INS5_IJSK_SB_SB_EEENS5_IJSB_NSA_ILi0EEES1M_EEEEENS5_IJNS4_10UnderscoreES1P_S1P_EEEEENS4_13SM90_TMA_LOADENS4_14ComposedLayoutINS4_7SwizzleILi3ELi4ELi3EEENS4_25smem_sparse_ptr_flag_bitsILi2ELi16EEENSJ_INS5_IJNS5_IJSB_SQ_EEENS5_IJSK_SG_EEEEEENS5_IJNS5_IJS1M_SF_EEESN_EEEEEEEvNS4_8identityES1S_NS1T_IS1V_NS4_18smem_ptr_flag_bitsILi16EEENSJ_INS5_IJSQ_SG_EEENS5_IJSG_SB_EEEEEEEvS25_EENS_8epilogue10collective6detail29Sm90TmaWarpSpecializedAdapterINS2E_15DefaultEpilogueIfNS5_IJSB_llEEES2I_NS2D_6thread17LinearCombinationIfLi1EffLNS2J_9ScaleType4KindE0ELNS_15FloatRoundStyleE2EfEENS1_15EpilogueDefaultEEEEEvvEEEEvNT_6ParamsE --------------------------
	.section	.nv.constant0._ZN7cutlass13device_kernelINS_4gemm6kernel13GemmUniversalIN4cute5tupleIJiiiiEEENS1_10collective13CollectiveMmaINS1_40MainloopSm90TmaGmmaWarpSpecializedSparseILi6ENS5_IJNS4_1CILi1EEESB_SB_EEENS1_35KernelTmaWarpSpecializedCooperativeEEENS5_IJNSA_ILi128EEENSA_ILi64EEESF_EEENS_10bfloat16_tENS5_IJNS4_6LayoutINS5_IJiNS5_IJNSA_ILi2EEEiEEEiEEENS5_IJlNS5_IJSB_SK_EEElEEEEENSJ_INS5_IJNS5_IJNS5_IJNSA_ILi8EEESK_NSA_ILi4EEEEEEiEEENS5_IJNS5_IJNSA_ILi16EEESK_SR_EEEiEEEiEEENS5_IJNS5_IJNS5_IJSF_SU_NSA_ILi2048EEEEEENSA_ILi8192EEEEEENS5_IJNS5_IJSB_NSA_ILi1024EEENSA_ILi32EEEEEElEEElEEEEEEEESI_NS5_IJlSB_lEEENS4_8TiledMMAINS4_8MMA_AtomIJNS4_4SM904GMMA6SPARSE28GMMA_64x64x32_F32BF16BF16_SSILNS1D_5MajorE0ELS1G_0ELNS1D_7ScaleInE1ELS1H_1ELNS1D_9SparseSelE0EEEEEENSJ_INS5_IJSK_SB_SB_EEENS5_IJSB_NSA_ILi0EEES1M_EEEEENS5_IJNS4_10UnderscoreES1P_S1P_EEEEENS4_13SM90_TMA_LOADENS4_14ComposedLayoutINS4_7SwizzleILi3ELi4ELi3EEENS4_25smem_sparse_ptr_flag_bitsILi2ELi16EEENSJ_INS5_IJNS5_IJSB_SQ_EEENS5_IJSK_SG_EEEEEENS5_IJNS5_IJS1M_SF_EEESN_EEEEEEEvNS4_8identityES1S_NS1T_IS1V_NS4_18smem_ptr_flag_bitsILi16EEENSJ_INS5_IJSQ_SG_EEENS5_IJSG_SB_EEEEEEEvS25_EENS_8epilogue10collective6detail29Sm90TmaWarpSpecializedAdapterINS2E_15DefaultEpilogueIfNS5_IJSB_llEEES2I_NS2D_6thread17LinearCombinationIfLi1EffLNS2J_9ScaleType4KindE0ELNS_15FloatRoundStyleE2EfEENS1_15EpilogueDefaultEEEEEvvEEEEvNT_6ParamsE,"a",@progbits
	.sectionflags	@""
	.align	4
.nv.constant0._ZN7cutlass13device_kernelINS_4gemm6kernel13GemmUniversalIN4cute5tupleIJiiiiEEENS1_10collective13CollectiveMmaINS1_40MainloopSm90TmaGmmaWarpSpecializedSparseILi6ENS5_IJNS4_1CILi1EEESB_SB_EEENS1_35KernelTmaWarpSpecializedCooperativeEEENS5_IJNSA_ILi128EEENSA_ILi64EEESF_EEENS_10bfloat16_tENS5_IJNS4_6LayoutINS5_IJiNS5_IJNSA_ILi2EEEiEEEiEEENS5_IJlNS5_IJSB_SK_EEElEEEEENSJ_INS5_IJNS5_IJNS5_IJNSA_ILi8EEESK_NSA_ILi4EEEEEEiEEENS5_IJNS5_IJNSA_ILi16EEESK_SR_EEEiEEEiEEENS5_IJNS5_IJNS5_IJSF_SU_NSA_ILi2048EEEEEENSA_ILi8192EEEEEENS5_IJNS5_IJSB_NSA_ILi1024EEENSA_ILi32EEEEEElEEElEEEEEEEESI_NS5_IJlSB_lEEENS4_8TiledMMAINS4_8MMA_AtomIJNS4_4SM904GMMA6SPARSE28GMMA_64x64x32_F32BF16BF16_SSILNS1D_5MajorE0ELS1G_0ELNS1D_7ScaleInE1ELS1H_1ELNS1D_9SparseSelE0EEEEEENSJ_INS5_IJSK_SB_SB_EEENS5_IJSB_NSA_ILi0EEES1M_EEEEENS5_IJNS4_10UnderscoreES1P_S1P_EEEEENS4_13SM90_TMA_LOADENS4_14ComposedLayoutINS4_7SwizzleILi3ELi4ELi3EEENS4_25smem_sparse_ptr_flag_bitsILi2ELi16EEENSJ_INS5_IJNS5_IJSB_SQ_EEENS5_IJSK_SG_EEEEEENS5_IJNS5_IJS1M_SF_EEESN_EEEEEEEvNS4_8identityES1S_NS1T_IS1V_NS4_18smem_ptr_flag_bitsILi16EEENSJ_INS5_IJSQ_SG_EEENS5_IJSG_SB_EEEEEEEvS25_EENS_8epilogue10collective6detail29Sm90TmaWarpSpecializedAdapterINS2E_15DefaultEpilogueIfNS5_IJSB_llEEES2I_NS2D_6thread17LinearCombinationIfLi1EffLNS2J_9ScaleType4KindE0ELNS_15FloatRoundStyleE2EfEENS1_15EpilogueDefaultEEEEEvvEEEEvNT_6ParamsE:
	.zero		1920


//--------------------- SYMBOLS --------------------------

	.type		.nv.reservedSmem.offset0,@object
	.size		.nv.reservedSmem.offset0,0x4
